// auto-generated by cutlass_sweep.gemm — config: {"arch": "sm_90", "cluster_m": 2, "cluster_n": 4, "dtype": "fp16", "dtype_b": "fp16", "layout": "nt", "stages": 0, "tile_k": 32, "tile_m": 256, "tile_n": 64}
#include "cutlass/cutlass.h"
#include "cutlass/gemm/collective/collective_builder.hpp"
#include "cutlass/gemm/device/gemm_universal_adapter.h"
#include "cutlass/gemm/kernel/gemm_universal.hpp"
#include "cutlass/epilogue/collective/collective_builder.hpp"

using ElemA = cutlass::half_t;
using ElemB = cutlass::half_t;
using ElemCD = cutlass::half_t;
using Acc  = float;
using TileShape    = cute::Shape<cute::_256, cute::_64, cute::_32>;
using ClusterShape = cute::Shape<cute::_2, cute::_4, cute::_1>;

using CollectiveEpilogue = typename cutlass::epilogue::collective::CollectiveBuilder<
    cutlass::arch::Sm90, cutlass::arch::OpClassTensorOp,
    TileShape, ClusterShape,
    cutlass::epilogue::collective::EpilogueTileAuto,
    Acc, Acc,
    ElemCD, cutlass::layout::RowMajor, 128 / cutlass::sizeof_bits<ElemCD>::value,
    ElemCD, cutlass::layout::RowMajor, 128 / cutlass::sizeof_bits<ElemCD>::value,
    cutlass::epilogue::collective::EpilogueScheduleAuto
  >::CollectiveOp;

using CollectiveMainloop = typename cutlass::gemm::collective::CollectiveBuilder<
    cutlass::arch::Sm90, cutlass::arch::OpClassTensorOp,
    ElemA, cutlass::layout::RowMajor, 128 / cutlass::sizeof_bits<ElemA>::value,
    ElemB, cutlass::layout::ColumnMajor, 128 / cutlass::sizeof_bits<ElemB>::value,
    Acc,
    TileShape, ClusterShape,
    cutlass::gemm::collective::StageCountAutoCarveout<static_cast<int>(sizeof(typename CollectiveEpilogue::SharedStorage))>,
    cutlass::gemm::collective::KernelScheduleAuto
  >::CollectiveOp;

using GemmKernel = cutlass::gemm::kernel::GemmUniversal<
    cute::Shape<int,int,int,int>,
    CollectiveMainloop,
    CollectiveEpilogue
>;
using Gemm = cutlass::gemm::device::GemmUniversalAdapter<GemmKernel>;

// Force the device kernel symbol into the cubin without needing a host main.
auto* _anchor = &cutlass::device_kernel<GemmKernel>;


// ===== COMPILED SASS (sm_90a) =====

	.target	sm_90a

	.elftype	@"ET_EXEC"


//--------------------- .note.nv.tkinfo           --------------------------
	.section	.note.nv.tkinfo,"",@"SHT_NOTE"
	.sectionflags	@"SHF_NOTE_NV_TKINFO"
	.tkinfo
        /*0018*/ 	.word	0x00000002
        /*0030*/ 	.string	""
        /*0030*/ 	.string	"ptxas"
        /*0030*/ 	.string	"Cuda compilation tools, release 13.0, V13.0.88"
        /*0030*/ 	.string	"Build cuda_13.0.r13.0/compiler.36424714_0"
        /*0030*/ 	.string	"-arch sm_90a -m 64 "



//--------------------- .note.nv.cuinfo           --------------------------
	.section	.note.nv.cuinfo,"",@"SHT_NOTE"
	.sectionflags	@"SHF_NOTE_NV_CUINFO"
        /*0018*/ 	.short	0x0002
        /*001a*/ 	.short	0x005a
        /*001c*/ 	.short	0x0082
	.zero		2


//--------------------- .nv.info                  --------------------------
	.section	.nv.info,"",@"SHT_CUDA_INFO"
	.align	4


	//----- nvinfo : EIATTR_REGCOUNT
	.align		4
        /*0000*/ 	.byte	0x04, 0x2f
        /*0002*/ 	.short	(.L_15 - .L_14)
	.align		4
.L_14:
        /*0004*/ 	.word	index@(_ZN7cutlass13device_kernelINS_4gemm6kernel13GemmUniversalIN4cute5tupleIJiiiiEEENS1_10collective13CollectiveMmaINS1_34MainloopSm90TmaGmmaWarpSpecializedILi11ENS5_IJNS4_1CILi2EEENSA_ILi4EEENSA_ILi1EEEEEENS1_35KernelTmaWarpSpecializedCooperativeEEENS5_IJNSA_ILi256EEENSA_ILi64EEENSA_ILi32EEEEEENS_6half_tENS5_IJlSD_lEEESL_SM_NS4_8TiledMMAINS4_8MMA_AtomIJNS4_4SM904GMMA25MMA_64x64x16_F32F16F16_SSILNSQ_5MajorE0ELSS_0ELNSQ_7ScaleInE1ELST_1EEEEEENS4_6LayoutINS5_IJSB_SD_SD_EEENS5_IJSD_NSA_ILi0EEESY_EEEEENS5_IJNS4_10UnderscoreES11_S11_EEEEENS4_23SM90_TMA_LOAD_MULTICASTENS4_14ComposedLayoutINS4_7SwizzleILi2ELi4ELi3EEENS4_18smem_ptr_flag_bitsILi16EEENSW_INS5_IJNSA_ILi8EEESJ_EEENS5_IJSJ_SD_EEEEEEEvNS4_8identityES14_S1E_vS1F_EENS_8epilogue10collective6detail29Sm90TmaWarpSpecializedAdapterINS1I_15DefaultEpilogueISL_SM_SM_NS1H_6thread17LinearCombinationISL_Li1EffLNS1M_9ScaleType4KindE0ELNS_15FloatRoundStyleE2ESL_EENS1_15EpilogueDefaultEEEEEvvEEEEvNT_6ParamsE)
        /*0008*/ 	.word	0x000000a8


	//----- nvinfo : EIATTR_FRAME_SIZE
	.align		4
.L_15:
        /*000c*/ 	.byte	0x04, 0x11
        /*000e*/ 	.short	(.L_17 - .L_16)
	.align		4
.L_16:
        /*0010*/ 	.word	index@(_ZN7cutlass13device_kernelINS_4gemm6kernel13GemmUniversalIN4cute5tupleIJiiiiEEENS1_10collective13CollectiveMmaINS1_34MainloopSm90TmaGmmaWarpSpecializedILi11ENS5_IJNS4_1CILi2EEENSA_ILi4EEENSA_ILi1EEEEEENS1_35KernelTmaWarpSpecializedCooperativeEEENS5_IJNSA_ILi256EEENSA_ILi64EEENSA_ILi32EEEEEENS_6half_tENS5_IJlSD_lEEESL_SM_NS4_8TiledMMAINS4_8MMA_AtomIJNS4_4SM904GMMA25MMA_64x64x16_F32F16F16_SSILNSQ_5MajorE0ELSS_0ELNSQ_7ScaleInE1ELST_1EEEEEENS4_6LayoutINS5_IJSB_SD_SD_EEENS5_IJSD_NSA_ILi0EEESY_EEEEENS5_IJNS4_10UnderscoreES11_S11_EEEEENS4_23SM90_TMA_LOAD_MULTICASTENS4_14ComposedLayoutINS4_7SwizzleILi2ELi4ELi3EEENS4_18smem_ptr_flag_bitsILi16EEENSW_INS5_IJNSA_ILi8EEESJ_EEENS5_IJSJ_SD_EEEEEEEvNS4_8identityES14_S1E_vS1F_EENS_8epilogue10collective6detail29Sm90TmaWarpSpecializedAdapterINS1I_15DefaultEpilogueISL_SM_SM_NS1H_6thread17LinearCombinationISL_Li1EffLNS1M_9ScaleType4KindE0ELNS_15FloatRoundStyleE2ESL_EENS1_15EpilogueDefaultEEEEEvvEEEEvNT_6ParamsE)
        /*0014*/ 	.word	0x00000000


	//----- nvinfo : EIATTR_MIN_STACK_SIZE
	.align		4
.L_17:
        /*0018*/ 	.byte	0x04, 0x12
        /*001a*/ 	.short	(.L_19 - .L_18)
	.align		4
.L_18:
        /*001c*/ 	.word	index@(_ZN7cutlass13device_kernelINS_4gemm6kernel13GemmUniversalIN4cute5tupleIJiiiiEEENS1_10collective13CollectiveMmaINS1_34MainloopSm90TmaGmmaWarpSpecializedILi11ENS5_IJNS4_1CILi2EEENSA_ILi4EEENSA_ILi1EEEEEENS1_35KernelTmaWarpSpecializedCooperativeEEENS5_IJNSA_ILi256EEENSA_ILi64EEENSA_ILi32EEEEEENS_6half_tENS5_IJlSD_lEEESL_SM_NS4_8TiledMMAINS4_8MMA_AtomIJNS4_4SM904GMMA25MMA_64x64x16_F32F16F16_SSILNSQ_5MajorE0ELSS_0ELNSQ_7ScaleInE1ELST_1EEEEEENS4_6LayoutINS5_IJSB_SD_SD_EEENS5_IJSD_NSA_ILi0EEESY_EEEEENS5_IJNS4_10UnderscoreES11_S11_EEEEENS4_23SM90_TMA_LOAD_MULTICASTENS4_14ComposedLayoutINS4_7SwizzleILi2ELi4ELi3EEENS4_18smem_ptr_flag_bitsILi16EEENSW_INS5_IJNSA_ILi8EEESJ_EEENS5_IJSJ_SD_EEEEEEEvNS4_8identityES14_S1E_vS1F_EENS_8epilogue10collective6detail29Sm90TmaWarpSpecializedAdapterINS1I_15DefaultEpilogueISL_SM_SM_NS1H_6thread17LinearCombinationISL_Li1EffLNS1M_9ScaleType4KindE0ELNS_15FloatRoundStyleE2ESL_EENS1_15EpilogueDefaultEEEEEvvEEEEvNT_6ParamsE)
        /*0020*/ 	.word	0x00000000
.L_19:


//--------------------- .nv.compat                --------------------------
	.section	.nv.compat,"",@"SHT_CUDA_COMPAT_INFO"
	.align	4
        /*0000*/ 	.byte	0x02, 0x09, 0x01, 0x00, 0x02, 0x02, 0x04, 0x00, 0x02, 0x05, 0x05, 0x00, 0x03, 0x07, 0x01, 0x01
        /*0010*/ 	.byte	0x02, 0x03, 0x01, 0x00, 0x02, 0x06, 0x01, 0x00, 0x04, 0x0b, 0x08, 0x00, 0x00, 0x00, 0x00, 0x00
        /*0020*/ 	.byte	0x00, 0x00, 0x00, 0x00


//--------------------- .nv.info._ZN7cutlass13device_kernelINS_4gemm6kernel13GemmUniversalIN4cute5tupleIJiiiiEEENS1_10collective13CollectiveMmaINS1_34MainloopSm90TmaGmmaWarpSpecializedILi11ENS5_IJNS4_1CILi2EEENSA_ILi4EEENSA_ILi1EEEEEENS1_35KernelTmaWarpSpecializedCooperativeEEENS5_IJNSA_ILi256EEENSA_ILi64EEENSA_ILi32EEEEEENS_6half_tENS5_IJlSD_lEEESL_SM_NS4_8TiledMMAINS4_8MMA_AtomIJNS4_4SM904GMMA25MMA_64x64x16_F32F16F16_SSILNSQ_5MajorE0ELSS_0ELNSQ_7ScaleInE1ELST_1EEEEEENS4_6LayoutINS5_IJSB_SD_SD_EEENS5_IJSD_NSA_ILi0EEESY_EEEEENS5_IJNS4_10UnderscoreES11_S11_EEEEENS4_23SM90_TMA_LOAD_MULTICASTENS4_14ComposedLayoutINS4_7SwizzleILi2ELi4ELi3EEENS4_18smem_ptr_flag_bitsILi16EEENSW_INS5_IJNSA_ILi8EEESJ_EEENS5_IJSJ_SD_EEEEEEEvNS4_8identityES14_S1E_vS1F_EENS_8epilogue10collective6detail29Sm90TmaWarpSpecializedAdapterINS1I_15DefaultEpilogueISL_SM_SM_NS1H_6thread17LinearCombinationISL_Li1EffLNS1M_9ScaleType4KindE0ELNS_15FloatRoundStyleE2ESL_EENS1_15EpilogueDefaultEEEEEvvEEEEvNT_6ParamsE --------------------------
	.section	.nv.info._ZN7cutlass13device_kernelINS_4gemm6kernel13GemmUniversalIN4cute5tupleIJiiiiEEENS1_10collective13CollectiveMmaINS1_34MainloopSm90TmaGmmaWarpSpecializedILi11ENS5_IJNS4_1CILi2EEENSA_ILi4EEENSA_ILi1EEEEEENS1_35KernelTmaWarpSpecializedCooperativeEEENS5_IJNSA_ILi256EEENSA_ILi64EEENSA_ILi32EEEEEENS_6half_tENS5_IJlSD_lEEESL_SM_NS4_8TiledMMAINS4_8MMA_AtomIJNS4_4SM904GMMA25MMA_64x64x16_F32F16F16_SSILNSQ_5MajorE0ELSS_0ELNSQ_7ScaleInE1ELST_1EEEEEENS4_6LayoutINS5_IJSB_SD_SD_EEENS5_IJSD_NSA_ILi0EEESY_EEEEENS5_IJNS4_10UnderscoreES11_S11_EEEEENS4_23SM90_TMA_LOAD_MULTICASTENS4_14ComposedLayoutINS4_7SwizzleILi2ELi4ELi3EEENS4_18smem_ptr_flag_bitsILi16EEENSW_INS5_IJNSA_ILi8EEESJ_EEENS5_IJSJ_SD_EEEEEEEvNS4_8identityES14_S1E_vS1F_EENS_8epilogue10collective6detail29Sm90TmaWarpSpecializedAdapterINS1I_15DefaultEpilogueISL_SM_SM_NS1H_6thread17LinearCombinationISL_Li1EffLNS1M_9ScaleType4KindE0ELNS_15FloatRoundStyleE2ESL_EENS1_15EpilogueDefaultEEEEEvvEEEEvNT_6ParamsE,"",@"SHT_CUDA_INFO"
	.sectionflags	@""
	.align	4


	//----- nvinfo : EIATTR_CUDA_API_VERSION
	.align		4
        /*0000*/ 	.byte	0x04, 0x37
        /*0002*/ 	.short	(.L_21 - .L_20)
.L_20:
        /*0004*/ 	.word	0x00000082


	//----- nvinfo : EIATTR_KPARAM_INFO
	.align		4
.L_21:
        /*0008*/ 	.byte	0x04, 0x17
        /*000a*/ 	.short	(.L_23 - .L_22)
.L_22:
        /*000c*/ 	.word	0x00000000
        /*0010*/ 	.short	0x0000
        /*0012*/ 	.short	0x0070
        /*0014*/ 	.byte	0x00, 0xf0, 0x01, 0x10


	//----- nvinfo : EIATTR_SPARSE_MMA_MASK
	.align		4
.L_23:
        /*0018*/ 	.byte	0x03, 0x50
        /*001a*/ 	.short	0x0000


	//----- nvinfo : EIATTR_MAXREG_COUNT
	.align		4
        /*001c*/ 	.byte	0x03, 0x1b
        /*001e*/ 	.short	0x00a8


	//----- nvinfo : EIATTR_NUM_BARRIERS
	.align		4
        /*0020*/ 	.byte	0x02, 0x4c
        /*0022*/ 	.byte	0x01
	.zero		1


	//----- nvinfo : EIATTR_EXTERNS
	.align		4
        /*0024*/ 	.byte	0x04, 0x0f
        /*0026*/ 	.short	(.L_25 - .L_24)


	//   ....[0]....
	.align		4
.L_24:
        /*0028*/ 	.word	index@(__assertfail)


	//----- nvinfo : EIATTR_MERCURY_ISA_VERSION
	.align		4
.L_25:
        /*002c*/ 	.byte	0x03, 0x5f
        /*002e*/ 	.short	0x0101


	//----- nvinfo : EIATTR_INT_WARP_WIDE_INSTR_OFFSETS
	.align		4
        /*0030*/ 	.byte	0x04, 0x31
        /*0032*/ 	.short	(.L_27 - .L_26)


	//   ....[0]....
.L_26:
        /*0034*/ 	.word	0x000005a0


	//   ....[1]....
        /*0038*/ 	.word	0x000005d0


	//   ....[2]....
        /*003c*/ 	.word	0x00000790


	//   ....[3]....
        /*0040*/ 	.word	0x00001ff0


	//----- nvinfo : EIATTR_COOP_GROUP_MASK_REGIDS
	.align		4
.L_27:
        /*0044*/ 	.byte	0x04, 0x29
        /*0046*/ 	.short	(.L_29 - .L_28)


	//   ....[0]....
.L_28:
        /*0048*/ 	.word	0xffffffff


	//   ....[1]....
        /*004c*/ 	.word	0xffffffff


	//   ....[2]....
        /*0050*/ 	.word	0xffffffff


	//   ....[3]....
        /*0054*/ 	.word	0xffffffff


	//   ....[4]....
        /*0058*/ 	.word	0xffffffff


	//   ....[5]....
        /*005c*/ 	.word	0xffffffff


	//----- nvinfo : EIATTR_COOP_GROUP_INSTR_OFFSETS
	.align		4
.L_29:
        /*0060*/ 	.byte	0x04, 0x28
        /*0062*/ 	.short	(.L_31 - .L_30)


	//   ....[0]....
.L_30:
        /*0064*/ 	.word	0x00000060


	//   ....[1]....
        /*0068*/ 	.word	0x00000070


	//   ....[2]....
        /*006c*/ 	.word	0x00000130


	//   ....[3]....
        /*0070*/ 	.word	0x000003e0


	//   ....[4]....
        /*0074*/ 	.word	0x00000910


	//   ....[5]....
        /*0078*/ 	.word	0x000015b0


	//----- nvinfo : EIATTR_REG_RECONFIG
	.align		4
.L_31:
        /*007c*/ 	.byte	0x01, 0x54
	.zero		2


	//----- nvinfo : EIATTR_SYSCALL_OFFSETS
	.align		4
        /*0080*/ 	.byte	0x04, 0x46
        /*0082*/ 	.short	(.L_33 - .L_32)


	//   ....[0]....
.L_32:
        /*0084*/ 	.word	0x000017a0


	//----- nvinfo : EIATTR_MBARRIER_INSTR_OFFSETS
	.align		4
.L_33:
        /*0088*/ 	.byte	0x04, 0x39
        /*008a*/ 	.short	(.L_35 - .L_34)


	//   ....[0]....
.L_34:
        /*008c*/ 	.word	0x00000250
        /*0090*/ 	.word	0x000000ff
        /*0094*/ 	.word	0x00000000
        /*0098*/ 	.short	0x0100
        /*009a*/ 	.byte	0x08
	.zero		1


	//   ....[1]....
        /*009c*/ 	.word	0x00000260
        /*00a0*/ 	.word	0x000000ff
        /*00a4*/ 	.word	0x00000058
        /*00a8*/ 	.short	0x0100
        /*00aa*/ 	.byte	0x08
	.zero		1


	//   ....[2]....
        /*00ac*/ 	.word	0x00000270
        /*00b0*/ 	.word	0x000000ff
        /*00b4*/ 	.word	0x00000008
        /*00b8*/ 	.short	0x0100
        /*00ba*/ 	.byte	0x08
	.zero		1


	//   ....[3]....
        /*00bc*/ 	.word	0x00000280
        /*00c0*/ 	.word	0x000000ff
        /*00c4*/ 	.word	0x00000060
        /*00c8*/ 	.short	0x0100
        /*00ca*/ 	.byte	0x08
	.zero		1


	//   ....[4]....
        /*00cc*/ 	.word	0x00000290
        /*00d0*/ 	.word	0x000000ff
        /*00d4*/ 	.word	0x00000010
        /*00d8*/ 	.short	0x0100
        /*00da*/ 	.byte	0x08
	.zero		1


	//   ....[5]....
        /*00dc*/ 	.word	0x000002a0
        /*00e0*/ 	.word	0x000000ff
        /*00e4*/ 	.word	0x00000068
        /*00e8*/ 	.short	0x0100
        /*00ea*/ 	.byte	0x08
	.zero		1


	//   ....[6]....
        /*00ec*/ 	.word	0x000002b0
        /*00f0*/ 	.word	0x000000ff
        /*00f4*/ 	.word	0x00000018
        /*00f8*/ 	.short	0x0100
        /*00fa*/ 	.byte	0x08
	.zero		1


	//   ....[7]....
        /*00fc*/ 	.word	0x000002c0
        /*0100*/ 	.word	0x000000ff
        /*0104*/ 	.word	0x00000070
        /*0108*/ 	.short	0x0100
        /*010a*/ 	.byte	0x08
	.zero		1


	//   ....[8]....
        /*010c*/ 	.word	0x000002d0
        /*0110*/ 	.word	0x000000ff
        /*0114*/ 	.word	0x00000020
        /*0118*/ 	.short	0x0100
        /*011a*/ 	.byte	0x08
	.zero		1


	//   ....[9]....
        /*011c*/ 	.word	0x000002e0
        /*0120*/ 	.word	0x000000ff
        /*0124*/ 	.word	0x00000078
        /*0128*/ 	.short	0x0100
        /*012a*/ 	.byte	0x08
	.zero		1


	//   ....[10]....
        /*012c*/ 	.word	0x000002f0
        /*0130*/ 	.word	0x000000ff
        /*0134*/ 	.word	0x00000028
        /*0138*/ 	.short	0x0100
        /*013a*/ 	.byte	0x08
	.zero		1


	//   ....[11]....
        /*013c*/ 	.word	0x00000300
        /*0140*/ 	.word	0x000000ff
        /*0144*/ 	.word	0x00000080
        /*0148*/ 	.short	0x0100
        /*014a*/ 	.byte	0x08
	.zero		1


	//   ....[12]....
        /*014c*/ 	.word	0x00000310
        /*0150*/ 	.word	0x000000ff
        /*0154*/ 	.word	0x00000030
        /*0158*/ 	.short	0x0100
        /*015a*/ 	.byte	0x08
	.zero		1


	//   ....[13]....
        /*015c*/ 	.word	0x00000320
        /*0160*/ 	.word	0x000000ff
        /*0164*/ 	.word	0x00000088
        /*0168*/ 	.short	0x0100
        /*016a*/ 	.byte	0x08
	.zero		1


	//   ....[14]....
        /*016c*/ 	.word	0x00000330
        /*0170*/ 	.word	0x000000ff
        /*0174*/ 	.word	0x00000038
        /*0178*/ 	.short	0x0100
        /*017a*/ 	.byte	0x08
	.zero		1


	//   ....[15]....
        /*017c*/ 	.word	0x00000340
        /*0180*/ 	.word	0x000000ff
        /*0184*/ 	.word	0x00000090
        /*0188*/ 	.short	0x0100
        /*018a*/ 	.byte	0x08
	.zero		1


	//   ....[16]....
        /*018c*/ 	.word	0x00000350
        /*0190*/ 	.word	0x000000ff
        /*0194*/ 	.word	0x00000040
        /*0198*/ 	.short	0x0100
        /*019a*/ 	.byte	0x08
	.zero		1


	//   ....[17]....
        /*019c*/ 	.word	0x00000360
        /*01a0*/ 	.word	0x000000ff
        /*01a4*/ 	.word	0x00000098
        /*01a8*/ 	.short	0x0100
        /*01aa*/ 	.byte	0x08
	.zero		1


	//   ....[18]....
        /*01ac*/ 	.word	0x00000370
        /*01b0*/ 	.word	0x000000ff
        /*01b4*/ 	.word	0x00000048
        /*01b8*/ 	.short	0x0100
        /*01ba*/ 	.byte	0x08
	.zero		1


	//   ....[19]....
        /*01bc*/ 	.word	0x00000380
        /*01c0*/ 	.word	0x000000ff
        /*01c4*/ 	.word	0x000000a0
        /*01c8*/ 	.short	0x0100
        /*01ca*/ 	.byte	0x08
	.zero		1


	//   ....[20]....
        /*01cc*/ 	.word	0x00000390
        /*01d0*/ 	.word	0x000000ff
        /*01d4*/ 	.word	0x00000050
        /*01d8*/ 	.short	0x0100
        /*01da*/ 	.byte	0x08
	.zero		1


	//   ....[21]....
        /*01dc*/ 	.word	0x000003a0
        /*01e0*/ 	.word	0x000000ff
        /*01e4*/ 	.word	0x000000a8
        /*01e8*/ 	.short	0x0100
        /*01ea*/ 	.byte	0x08
	.zero		1


	//   ....[22]....
        /*01ec*/ 	.word	0x00000820
        /*01f0*/ 	.word	0x000000ff
        /*01f4*/ 	.word	0x000000c0
        /*01f8*/ 	.short	0x0100
        /*01fa*/ 	.byte	0x06
	.zero		1


	//   ....[23]....
        /*01fc*/ 	.word	0x000008b0
        /*0200*/ 	.word	0x000000ff
        /*0204*/ 	.word	0x000000c8
        /*0208*/ 	.short	0x0100
        /*020a*/ 	.byte	0x06
	.zero		1


	//   ....[24]....
        /*020c*/ 	.word	0x00001860
        /*0210*/ 	.word	0x00000003
        /*0214*/ 	.word	0x00000000
        /*0218*/ 	.short	0x010a
        /*021a*/ 	.byte	0x3f
	.zero		1


	//   ....[25]....
        /*021c*/ 	.word	0x000018c0
        /*0220*/ 	.word	0x00000003
        /*0224*/ 	.word	0x00000000
        /*0228*/ 	.short	0x010a
        /*022a*/ 	.byte	0x3f
	.zero		1


	//   ....[26]....
        /*022c*/ 	.word	0x00001c20
        /*0230*/ 	.word	0x00000005
        /*0234*/ 	.word	0x00000000
        /*0238*/ 	.short	0x010a
        /*023a*/ 	.byte	0x3f
	.zero		1


	//   ....[27]....
        /*023c*/ 	.word	0x00001c60
        /*0240*/ 	.word	0x00000005
        /*0244*/ 	.word	0x00000000
        /*0248*/ 	.short	0x010a
        /*024a*/ 	.byte	0x3f
	.zero		1


	//   ....[28]....
        /*024c*/ 	.word	0x00001ea0
        /*0250*/ 	.word	0x00000004
        /*0254*/ 	.word	0x00000000
        /*0258*/ 	.short	0x0101
        /*025a*/ 	.byte	0x3f
	.zero		1


	//   ....[29]....
        /*025c*/ 	.word	0x00002090
        /*0260*/ 	.word	0x00000000
        /*0264*/ 	.word	0x00000000
        /*0268*/ 	.short	0x0101
        /*026a*/ 	.byte	0x3f
	.zero		1


	//   ....[30]....
        /*026c*/ 	.word	0x00007e50
        /*0270*/ 	.word	0x00000015
        /*0274*/ 	.word	0x00000058
        /*0278*/ 	.short	0x010a
        /*027a*/ 	.byte	0x3f
	.zero		1


	//   ....[31]....
        /*027c*/ 	.word	0x00008210
        /*0280*/ 	.word	0x00000006
        /*0284*/ 	.word	0x000000c8
        /*0288*/ 	.short	0x0101
        /*028a*/ 	.byte	0x3f
	.zero		1


	//   ....[32]....
        /*028c*/ 	.word	0x00008940
        /*0290*/ 	.word	0x00000007
        /*0294*/ 	.word	0x00000000
        /*0298*/ 	.short	0x010a
        /*029a*/ 	.byte	0x3f
	.zero		1


	//   ....[33]....
        /*029c*/ 	.word	0x000089c0
        /*02a0*/ 	.word	0x00000008
        /*02a4*/ 	.word	0x00000000
        /*02a8*/ 	.short	0x010a
        /*02aa*/ 	.byte	0x3f
	.zero		1


	//   ....[34]....
        /*02ac*/ 	.word	0x00008a50
        /*02b0*/ 	.word	0x00000009
        /*02b4*/ 	.word	0x00000000
        /*02b8*/ 	.short	0x010a
        /*02ba*/ 	.byte	0x3f
	.zero		1


	//   ....[35]....
        /*02bc*/ 	.word	0x00008ae0
        /*02c0*/ 	.word	0x00000008
        /*02c4*/ 	.word	0x00000000
        /*02c8*/ 	.short	0x010a
        /*02ca*/ 	.byte	0x3f
	.zero		1


	//   ....[36]....
        /*02cc*/ 	.word	0x00008b70
        /*02d0*/ 	.word	0x00000009
        /*02d4*/ 	.word	0x00000000
        /*02d8*/ 	.short	0x010a
        /*02da*/ 	.byte	0x3f
	.zero		1


	//   ....[37]....
        /*02dc*/ 	.word	0x00008c00
        /*02e0*/ 	.word	0x00000008
        /*02e4*/ 	.word	0x00000000
        /*02e8*/ 	.short	0x010a
        /*02ea*/ 	.byte	0x3f
	.zero		1


	//   ....[38]....
        /*02ec*/ 	.word	0x00008c90
        /*02f0*/ 	.word	0x00000009
        /*02f4*/ 	.word	0x00000000
        /*02f8*/ 	.short	0x010a
        /*02fa*/ 	.byte	0x3f
	.zero		1


	//   ....[39]....
        /*02fc*/ 	.word	0x00008d20
        /*0300*/ 	.word	0x00000008
        /*0304*/ 	.word	0x00000000
        /*0308*/ 	.short	0x010a
        /*030a*/ 	.byte	0x3f
	.zero		1


	//   ....[40]....
        /*030c*/ 	.word	0x00008db0
        /*0310*/ 	.word	0x00000009
        /*0314*/ 	.word	0x00000000
        /*0318*/ 	.short	0x010a
        /*031a*/ 	.byte	0x3f
	.zero		1


	//   ....[41]....
        /*031c*/ 	.word	0x00008e40
        /*0320*/ 	.word	0x00000006
        /*0324*/ 	.word	0x00000000
        /*0328*/ 	.short	0x010a
        /*032a*/ 	.byte	0x3f
	.zero		1


	//   ....[42]....
        /*032c*/ 	.word	0x00008ed0
        /*0330*/ 	.word	0x00000003
        /*0334*/ 	.word	0x00000000
        /*0338*/ 	.short	0x010a
        /*033a*/ 	.byte	0x3f
	.zero		1


	//   ....[43]....
        /*033c*/ 	.word	0x00008f30
        /*0340*/ 	.word	0x00000003
        /*0344*/ 	.word	0x00000000
        /*0348*/ 	.short	0x010a
        /*034a*/ 	.byte	0x3f
	.zero		1


	//   ....[44]....
        /*034c*/ 	.word	0x00008f80
        /*0350*/ 	.word	0x00000005
        /*0354*/ 	.word	0x00000000
        /*0358*/ 	.short	0x010a
        /*035a*/ 	.byte	0x3f
	.zero		1


	//   ....[45]....
        /*035c*/ 	.word	0x00009050
        /*0360*/ 	.word	0x00000015
        /*0364*/ 	.word	0x00000058
        /*0368*/ 	.short	0x010a
        /*036a*/ 	.byte	0x3f
	.zero		1


	//   ....[46]....
        /*036c*/ 	.word	0x00009120
        /*0370*/ 	.word	0x00000007
        /*0374*/ 	.word	0x00000000
        /*0378*/ 	.short	0x010a
        /*037a*/ 	.byte	0x3f
	.zero		1


	//   ....[47]....
        /*037c*/ 	.word	0x00009170
        /*0380*/ 	.word	0x00000008
        /*0384*/ 	.word	0x00000000
        /*0388*/ 	.short	0x010a
        /*038a*/ 	.byte	0x3f
	.zero		1


	//   ....[48]....
        /*038c*/ 	.word	0x000091c0
        /*0390*/ 	.word	0x00000009
        /*0394*/ 	.word	0x00000000
        /*0398*/ 	.short	0x010a
        /*039a*/ 	.byte	0x3f
	.zero		1


	//   ....[49]....
        /*039c*/ 	.word	0x00009210
        /*03a0*/ 	.word	0x00000008
        /*03a4*/ 	.word	0x00000000
        /*03a8*/ 	.short	0x010a
        /*03aa*/ 	.byte	0x3f
	.zero		1


	//   ....[50]....
        /*03ac*/ 	.word	0x00009260
        /*03b0*/ 	.word	0x00000009
        /*03b4*/ 	.word	0x00000000
        /*03b8*/ 	.short	0x010a
        /*03ba*/ 	.byte	0x3f
	.zero		1


	//   ....[51]....
        /*03bc*/ 	.word	0x000092b0
        /*03c0*/ 	.word	0x00000008
        /*03c4*/ 	.word	0x00000000
        /*03c8*/ 	.short	0x010a
        /*03ca*/ 	.byte	0x3f
	.zero		1


	//   ....[52]....
        /*03cc*/ 	.word	0x00009300
        /*03d0*/ 	.word	0x00000009
        /*03d4*/ 	.word	0x00000000
        /*03d8*/ 	.short	0x010a
        /*03da*/ 	.byte	0x3f
	.zero		1


	//   ....[53]....
        /*03dc*/ 	.word	0x00009350
        /*03e0*/ 	.word	0x00000008
        /*03e4*/ 	.word	0x00000000
        /*03e8*/ 	.short	0x010a
        /*03ea*/ 	.byte	0x3f
	.zero		1


	//   ....[54]....
        /*03ec*/ 	.word	0x000093a0
        /*03f0*/ 	.word	0x00000009
        /*03f4*/ 	.word	0x00000000
        /*03f8*/ 	.short	0x010a
        /*03fa*/ 	.byte	0x3f
	.zero		1


	//   ....[55]....
        /*03fc*/ 	.word	0x000093f0
        /*0400*/ 	.word	0x00000006
        /*0404*/ 	.word	0x00000000
        /*0408*/ 	.short	0x010a
        /*040a*/ 	.byte	0x3f
	.zero		1


	//----- nvinfo : EIATTR_NUM_MBARRIERS
	.align		4
.L_35:
        /*040c*/ 	.byte	0x03, 0x38
        /*040e*/ 	.short	0x0018


	//----- nvinfo : EIATTR_EXIT_INSTR_OFFSETS
	.align		4
        /*0410*/ 	.byte	0x04, 0x1c
        /*0412*/ 	.short	(.L_37 - .L_36)


	//   ....[0]....
.L_36:
        /*0414*/ 	.word	0x00000af0


	//   ....[1]....
        /*0418*/ 	.word	0x00001310


	//   ....[2]....
        /*041c*/ 	.word	0x00007500


	//   ....[3]....
        /*0420*/ 	.word	0x00007a60


	//   ....[4]....
        /*0424*/ 	.word	0x00008f20


	//----- nvinfo : EIATTR_MAX_THREADS
	.align		4
.L_37:
        /*0428*/ 	.byte	0x04, 0x05
        /*042a*/ 	.short	(.L_39 - .L_38)
.L_38:
        /*042c*/ 	.word	0x00000180
        /*0430*/ 	.word	0x00000001
        /*0434*/ 	.word	0x00000001


	//----- nvinfo : EIATTR_CRS_STACK_SIZE
	.align		4
.L_39:
        /*0438*/ 	.byte	0x04, 0x1e
        /*043a*/ 	.short	(.L_41 - .L_40)
.L_40:
        /*043c*/ 	.word	0x00000000


	//----- nvinfo : EIATTR_CBANK_PARAM_SIZE
	.align		4
.L_41:
        /*0440*/ 	.byte	0x03, 0x19
        /*0442*/ 	.short	0x0470


	//----- nvinfo : EIATTR_PARAM_CBANK
	.align		4
        /*0444*/ 	.byte	0x04, 0x0a
        /*0446*/ 	.short	(.L_43 - .L_42)
	.align		4
.L_42:
        /*0448*/ 	.word	index@(.nv.constant0._ZN7cutlass13device_kernelINS_4gemm6kernel13GemmUniversalIN4cute5tupleIJiiiiEEENS1_10collective13CollectiveMmaINS1_34MainloopSm90TmaGmmaWarpSpecializedILi11ENS5_IJNS4_1CILi2EEENSA_ILi4EEENSA_ILi1EEEEEENS1_35KernelTmaWarpSpecializedCooperativeEEENS5_IJNSA_ILi256EEENSA_ILi64EEENSA_ILi32EEEEEENS_6half_tENS5_IJlSD_lEEESL_SM_NS4_8TiledMMAINS4_8MMA_AtomIJNS4_4SM904GMMA25MMA_64x64x16_F32F16F16_SSILNSQ_5MajorE0ELSS_0ELNSQ_7ScaleInE1ELST_1EEEEEENS4_6LayoutINS5_IJSB_SD_SD_EEENS5_IJSD_NSA_ILi0EEESY_EEEEENS5_IJNS4_10UnderscoreES11_S11_EEEEENS4_23SM90_TMA_LOAD_MULTICASTENS4_14ComposedLayoutINS4_7SwizzleILi2ELi4ELi3EEENS4_18smem_ptr_flag_bitsILi16EEENSW_INS5_IJNSA_ILi8EEESJ_EEENS5_IJSJ_SD_EEEEEEEvNS4_8identityES14_S1E_vS1F_EENS_8epilogue10collective6detail29Sm90TmaWarpSpecializedAdapterINS1I_15DefaultEpilogueISL_SM_SM_NS1H_6thread17LinearCombinationISL_Li1EffLNS1M_9ScaleType4KindE0ELNS_15FloatRoundStyleE2ESL_EENS1_15EpilogueDefaultEEEEEvvEEEEvNT_6ParamsE)
        /*044c*/ 	.short	0x0210
        /*044e*/ 	.short	0x0470


	//----- nvinfo : EIATTR_SW_WAR
	.align		4
.L_43:
        /*0450*/ 	.byte	0x04, 0x36
        /*0452*/ 	.short	(.L_45 - .L_44)
.L_44:
        /*0454*/ 	.word	0x00000008
.L_45:


//--------------------- .nv.callgraph             --------------------------
	.section	.nv.callgraph,"",@"SHT_CUDA_CALLGRAPH"
	.align	4
	.sectionentsize	8
	.align		4
        /*0000*/ 	.word	0x00000000
	.align		4
        /*0004*/ 	.word	0xffffffff
	.align		4
        /*0008*/ 	.word	index@(_ZN7cutlass13device_kernelINS_4gemm6kernel13GemmUniversalIN4cute5tupleIJiiiiEEENS1_10collective13CollectiveMmaINS1_34MainloopSm90TmaGmmaWarpSpecializedILi11ENS5_IJNS4_1CILi2EEENSA_ILi4EEENSA_ILi1EEEEEENS1_35KernelTmaWarpSpecializedCooperativeEEENS5_IJNSA_ILi256EEENSA_ILi64EEENSA_ILi32EEEEEENS_6half_tENS5_IJlSD_lEEESL_SM_NS4_8TiledMMAINS4_8MMA_AtomIJNS4_4SM904GMMA25MMA_64x64x16_F32F16F16_SSILNSQ_5MajorE0ELSS_0ELNSQ_7ScaleInE1ELST_1EEEEEENS4_6LayoutINS5_IJSB_SD_SD_EEENS5_IJSD_NSA_ILi0EEESY_EEEEENS5_IJNS4_10UnderscoreES11_S11_EEEEENS4_23SM90_TMA_LOAD_MULTICASTENS4_14ComposedLayoutINS4_7SwizzleILi2ELi4ELi3EEENS4_18smem_ptr_flag_bitsILi16EEENSW_INS5_IJNSA_ILi8EEESJ_EEENS5_IJSJ_SD_EEEEEEEvNS4_8identityES14_S1E_vS1F_EENS_8epilogue10collective6detail29Sm90TmaWarpSpecializedAdapterINS1I_15DefaultEpilogueISL_SM_SM_NS1H_6thread17LinearCombinationISL_Li1EffLNS1M_9ScaleType4KindE0ELNS_15FloatRoundStyleE2ESL_EENS1_15EpilogueDefaultEEEEEvvEEEEvNT_6ParamsE)
	.align		4
        /*000c*/ 	.word	index@(__assertfail)
	.align		4
        /*0010*/ 	.word	0x00000000
	.align		4
        /*0014*/ 	.word	0xfffffffe
	.align		4
        /*0018*/ 	.word	0x00000000
	.align		4
        /*001c*/ 	.word	0xfffffffd
	.align		4
        /*0020*/ 	.word	0x00000000
	.align		4
        /*0024*/ 	.word	0xfffffffc


//--------------------- .nv.constant4             --------------------------
	.section	.nv.constant4,"a",@progbits
	.align	8
	.align		8
.nv.constant4:
        /*0000*/ 	.dword	__assertfail
	.align		8
        /*0008*/ 	.dword	__unnamed_1
	.align		8
        /*0010*/ 	.dword	_ZN40_INTERNAL_b95b7640_4_k_cu_542ea9cd_317494cuda3std3__45__cpo5beginE
	.align		8
        /*0018*/ 	.dword	_ZN40_INTERNAL_b95b7640_4_k_cu_542ea9cd_317494cuda3std3__45__cpo3endE
	.align		8
        /*0020*/ 	.dword	_ZN40_INTERNAL_b95b7640_4_k_cu_542ea9cd_317494cuda3std3__45__cpo6cbeginE
	.align		8
        /*0028*/ 	.dword	_ZN40_INTERNAL_b95b7640_4_k_cu_542ea9cd_317494cuda3std3__45__cpo4cendE
	.align		8
        /*0030*/ 	.dword	_ZN40_INTERNAL_b95b7640_4_k_cu_542ea9cd_317494cuda3std3__442_GLOBAL__N__b95b7640_4_k_cu_542ea9cd_317496ignoreE
	.align		8
        /*0038*/ 	.dword	_ZN40_INTERNAL_b95b7640_4_k_cu_542ea9cd_317494cuda3std3__419piecewise_constructE
	.align		8
        /*0040*/ 	.dword	_ZN40_INTERNAL_b95b7640_4_k_cu_542ea9cd_317494cuda3std3__48in_placeE
	.align		8
        /*0048*/ 	.dword	_ZN40_INTERNAL_b95b7640_4_k_cu_542ea9cd_317494cuda3std6ranges3__45__cpo4swapE
	.align		8
        /*0050*/ 	.dword	_ZN40_INTERNAL_b95b7640_4_k_cu_542ea9cd_317494cuda3std6ranges3__45__cpo9iter_moveE
	.align		8
        /*0058*/ 	.dword	_ZN40_INTERNAL_b95b7640_4_k_cu_542ea9cd_317494cute7productE
	.align		8
        /*0060*/ 	.dword	_ZN40_INTERNAL_b95b7640_4_k_cu_542ea9cd_317494cute1_E
	.align		8
        /*0068*/ 	.dword	$str$22
	.align		8
        /*0070*/ 	.dword	$str$23


//--------------------- .text._ZN7cutlass13device_kernelINS_4gemm6kernel13GemmUniversalIN4cute5tupleIJiiiiEEENS1_10collective13CollectiveMmaINS1_34MainloopSm90TmaGmmaWarpSpecializedILi11ENS5_IJNS4_1CILi2EEENSA_ILi4EEENSA_ILi1EEEEEENS1_35KernelTmaWarpSpecializedCooperativeEEENS5_IJNSA_ILi256EEENSA_ILi64EEENSA_ILi32EEEEEENS_6half_tENS5_IJlSD_lEEESL_SM_NS4_8TiledMMAINS4_8MMA_AtomIJNS4_4SM904GMMA25MMA_64x64x16_F32F16F16_SSILNSQ_5MajorE0ELSS_0ELNSQ_7ScaleInE1ELST_1EEEEEENS4_6LayoutINS5_IJSB_SD_SD_EEENS5_IJSD_NSA_ILi0EEESY_EEEEENS5_IJNS4_10UnderscoreES11_S11_EEEEENS4_23SM90_TMA_LOAD_MULTICASTENS4_14ComposedLayoutINS4_7SwizzleILi2ELi4ELi3EEENS4_18smem_ptr_flag_bitsILi16EEENSW_INS5_IJNSA_ILi8EEESJ_EEENS5_IJSJ_SD_EEEEEEEvNS4_8identityES14_S1E_vS1F_EENS_8epilogue10collective6detail29Sm90TmaWarpSpecializedAdapterINS1I_15DefaultEpilogueISL_SM_SM_NS1H_6thread17LinearCombinationISL_Li1EffLNS1M_9ScaleType4KindE0ELNS_15FloatRoundStyleE2ESL_EENS1_15EpilogueDefaultEEEEEvvEEEEvNT_6ParamsE --------------------------
	.section	.text._ZN7cutlass13device_kernelINS_4gemm6kernel13GemmUniversalIN4cute5tupleIJiiiiEEENS1_10collective13CollectiveMmaINS1_34MainloopSm90TmaGmmaWarpSpecializedILi11ENS5_IJNS4_1CILi2EEENSA_ILi4EEENSA_ILi1EEEEEENS1_35KernelTmaWarpSpecializedCooperativeEEENS5_IJNSA_ILi256EEENSA_ILi64EEENSA_ILi32EEEEEENS_6half_tENS5_IJlSD_lEEESL_SM_NS4_8TiledMMAINS4_8MMA_AtomIJNS4_4SM904GMMA25MMA_64x64x16_F32F16F16_SSILNSQ_5MajorE0ELSS_0ELNSQ_7ScaleInE1ELST_1EEEEEENS4_6LayoutINS5_IJSB_SD_SD_EEENS5_IJSD_NSA_ILi0EEESY_EEEEENS5_IJNS4_10UnderscoreES11_S11_EEEEENS4_23SM90_TMA_LOAD_MULTICASTENS4_14ComposedLayoutINS4_7SwizzleILi2ELi4ELi3EEENS4_18smem_ptr_flag_bitsILi16EEENSW_INS5_IJNSA_ILi8EEESJ_EEENS5_IJSJ_SD_EEEEEEEvNS4_8identityES14_S1E_vS1F_EENS_8epilogue10collective6detail29Sm90TmaWarpSpecializedAdapterINS1I_15DefaultEpilogueISL_SM_SM_NS1H_6thread17LinearCombinationISL_Li1EffLNS1M_9ScaleType4KindE0ELNS_15FloatRoundStyleE2ESL_EENS1_15EpilogueDefaultEEEEEvvEEEEvNT_6ParamsE,"ax",@progbits
	.align	128
.text._ZN7cutlass13device_kernelINS_4gemm6kernel13GemmUniversalIN4cute5tupleIJiiiiEEENS1_10collective13CollectiveMmaINS1_34MainloopSm90TmaGmmaWarpSpecializedILi11ENS5_IJNS4_1CILi2EEENSA_ILi4EEENSA_ILi1EEEEEENS1_35KernelTmaWarpSpecializedCooperativeEEENS5_IJNSA_ILi256EEENSA_ILi64EEENSA_ILi32EEEEEENS_6half_tENS5_IJlSD_lEEESL_SM_NS4_8TiledMMAINS4_8MMA_AtomIJNS4_4SM904GMMA25MMA_64x64x16_F32F16F16_SSILNSQ_5MajorE0ELSS_0ELNSQ_7ScaleInE1ELST_1EEEEEENS4_6LayoutINS5_IJSB_SD_SD_EEENS5_IJSD_NSA_ILi0EEESY_EEEEENS5_IJNS4_10UnderscoreES11_S11_EEEEENS4_23SM90_TMA_LOAD_MULTICASTENS4_14ComposedLayoutINS4_7SwizzleILi2ELi4ELi3EEENS4_18smem_ptr_flag_bitsILi16EEENSW_INS5_IJNSA_ILi8EEESJ_EEENS5_IJSJ_SD_EEEEEEEvNS4_8identityES14_S1E_vS1F_EENS_8epilogue10collective6detail29Sm90TmaWarpSpecializedAdapterINS1I_15DefaultEpilogueISL_SM_SM_NS1H_6thread17LinearCombinationISL_Li1EffLNS1M_9ScaleType4KindE0ELNS_15FloatRoundStyleE2ESL_EENS1_15EpilogueDefaultEEEEEvvEEEEvNT_6ParamsE:
        .type           _ZN7cutlass13device_kernelINS_4gemm6kernel13GemmUniversalIN4cute5tupleIJiiiiEEENS1_10collective13CollectiveMmaINS1_34MainloopSm90TmaGmmaWarpSpecializedILi11ENS5_IJNS4_1CILi2EEENSA_ILi4EEENSA_ILi1EEEEEENS1_35KernelTmaWarpSpecializedCooperativeEEENS5_IJNSA_ILi256EEENSA_ILi64EEENSA_ILi32EEEEEENS_6half_tENS5_IJlSD_lEEESL_SM_NS4_8TiledMMAINS4_8MMA_AtomIJNS4_4SM904GMMA25MMA_64x64x16_F32F16F16_SSILNSQ_5MajorE0ELSS_0ELNSQ_7ScaleInE1ELST_1EEEEEENS4_6LayoutINS5_IJSB_SD_SD_EEENS5_IJSD_NSA_ILi0EEESY_EEEEENS5_IJNS4_10UnderscoreES11_S11_EEEEENS4_23SM90_TMA_LOAD_MULTICASTENS4_14ComposedLayoutINS4_7SwizzleILi2ELi4ELi3EEENS4_18smem_ptr_flag_bitsILi16EEENSW_INS5_IJNSA_ILi8EEESJ_EEENS5_IJSJ_SD_EEEEEEEvNS4_8identityES14_S1E_vS1F_EENS_8epilogue10collective6detail29Sm90TmaWarpSpecializedAdapterINS1I_15DefaultEpilogueISL_SM_SM_NS1H_6thread17LinearCombinationISL_Li1EffLNS1M_9ScaleType4KindE0ELNS_15FloatRoundStyleE2ESL_EENS1_15EpilogueDefaultEEEEEvvEEEEvNT_6ParamsE,@function
        .size           _ZN7cutlass13device_kernelINS_4gemm6kernel13GemmUniversalIN4cute5tupleIJiiiiEEENS1_10collective13CollectiveMmaINS1_34MainloopSm90TmaGmmaWarpSpecializedILi11ENS5_IJNS4_1CILi2EEENSA_ILi4EEENSA_ILi1EEEEEENS1_35KernelTmaWarpSpecializedCooperativeEEENS5_IJNSA_ILi256EEENSA_ILi64EEENSA_ILi32EEEEEENS_6half_tENS5_IJlSD_lEEESL_SM_NS4_8TiledMMAINS4_8MMA_AtomIJNS4_4SM904GMMA25MMA_64x64x16_F32F16F16_SSILNSQ_5MajorE0ELSS_0ELNSQ_7ScaleInE1ELST_1EEEEEENS4_6LayoutINS5_IJSB_SD_SD_EEENS5_IJSD_NSA_ILi0EEESY_EEEEENS5_IJNS4_10UnderscoreES11_S11_EEEEENS4_23SM90_TMA_LOAD_MULTICASTENS4_14ComposedLayoutINS4_7SwizzleILi2ELi4ELi3EEENS4_18smem_ptr_flag_bitsILi16EEENSW_INS5_IJNSA_ILi8EEESJ_EEENS5_IJSJ_SD_EEEEEEEvNS4_8identityES14_S1E_vS1F_EENS_8epilogue10collective6detail29Sm90TmaWarpSpecializedAdapterINS1I_15DefaultEpilogueISL_SM_SM_NS1H_6thread17LinearCombinationISL_Li1EffLNS1M_9ScaleType4KindE0ELNS_15FloatRoundStyleE2ESL_EENS1_15EpilogueDefaultEEEEEvvEEEEvNT_6ParamsE,(.L_x_210 - _ZN7cutlass13device_kernelINS_4gemm6kernel13GemmUniversalIN4cute5tupleIJiiiiEEENS1_10collective13CollectiveMmaINS1_34MainloopSm90TmaGmmaWarpSpecializedILi11ENS5_IJNS4_1CILi2EEENSA_ILi4EEENSA_ILi1EEEEEENS1_35KernelTmaWarpSpecializedCooperativeEEENS5_IJNSA_ILi256EEENSA_ILi64EEENSA_ILi32EEEEEENS_6half_tENS5_IJlSD_lEEESL_SM_NS4_8TiledMMAINS4_8MMA_AtomIJNS4_4SM904GMMA25MMA_64x64x16_F32F16F16_SSILNSQ_5MajorE0ELSS_0ELNSQ_7ScaleInE1ELST_1EEEEEENS4_6LayoutINS5_IJSB_SD_SD_EEENS5_IJSD_NSA_ILi0EEESY_EEEEENS5_IJNS4_10UnderscoreES11_S11_EEEEENS4_23SM90_TMA_LOAD_MULTICASTENS4_14ComposedLayoutINS4_7SwizzleILi2ELi4ELi3EEENS4_18smem_ptr_flag_bitsILi16EEENSW_INS5_IJNSA_ILi8EEESJ_EEENS5_IJSJ_SD_EEEEEEEvNS4_8identityES14_S1E_vS1F_EENS_8epilogue10collective6detail29Sm90TmaWarpSpecializedAdapterINS1I_15DefaultEpilogueISL_SM_SM_NS1H_6thread17LinearCombinationISL_Li1EffLNS1M_9ScaleType4KindE0ELNS_15FloatRoundStyleE2ESL_EENS1_15EpilogueDefaultEEEEEvvEEEEvNT_6ParamsE)
        .other          _ZN7cutlass13device_kernelINS_4gemm6kernel13GemmUniversalIN4cute5tupleIJiiiiEEENS1_10collective13CollectiveMmaINS1_34MainloopSm90TmaGmmaWarpSpecializedILi11ENS5_IJNS4_1CILi2EEENSA_ILi4EEENSA_ILi1EEEEEENS1_35KernelTmaWarpSpecializedCooperativeEEENS5_IJNSA_ILi256EEENSA_ILi64EEENSA_ILi32EEEEEENS_6half_tENS5_IJlSD_lEEESL_SM_NS4_8TiledMMAINS4_8MMA_AtomIJNS4_4SM904GMMA25MMA_64x64x16_F32F16F16_SSILNSQ_5MajorE0ELSS_0ELNSQ_7ScaleInE1ELST_1EEEEEENS4_6LayoutINS5_IJSB_SD_SD_EEENS5_IJSD_NSA_ILi0EEESY_EEEEENS5_IJNS4_10UnderscoreES11_S11_EEEEENS4_23SM90_TMA_LOAD_MULTICASTENS4_14ComposedLayoutINS4_7SwizzleILi2ELi4ELi3EEENS4_18smem_ptr_flag_bitsILi16EEENSW_INS5_IJNSA_ILi8EEESJ_EEENS5_IJSJ_SD_EEEEEEEvNS4_8identityES14_S1E_vS1F_EENS_8epilogue10collective6detail29Sm90TmaWarpSpecializedAdapterINS1I_15DefaultEpilogueISL_SM_SM_NS1H_6thread17LinearCombinationISL_Li1EffLNS1M_9ScaleType4KindE0ELNS_15FloatRoundStyleE2ESL_EENS1_15EpilogueDefaultEEEEEvvEEEEvNT_6ParamsE,@"STO_CUDA_ENTRY STV_DEFAULT"
_ZN7cutlass13device_kernelINS_4gemm6kernel13GemmUniversalIN4cute5tupleIJiiiiEEENS1_10collective13CollectiveMmaINS1_34MainloopSm90TmaGmmaWarpSpecializedILi11ENS5_IJNS4_1CILi2EEENSA_ILi4EEENSA_ILi1EEEEEENS1_35KernelTmaWarpSpecializedCooperativeEEENS5_IJNSA_ILi256EEENSA_ILi64EEENSA_ILi32EEEEEENS_6half_tENS5_IJlSD_lEEESL_SM_NS4_8TiledMMAINS4_8MMA_AtomIJNS4_4SM904GMMA25MMA_64x64x16_F32F16F16_SSILNSQ_5MajorE0ELSS_0ELNSQ_7ScaleInE1ELST_1EEEEEENS4_6LayoutINS5_IJSB_SD_SD_EEENS5_IJSD_NSA_ILi0EEESY_EEEEENS5_IJNS4_10UnderscoreES11_S11_EEEEENS4_23SM90_TMA_LOAD_MULTICASTENS4_14ComposedLayoutINS4_7SwizzleILi2ELi4ELi3EEENS4_18smem_ptr_flag_bitsILi16EEENSW_INS5_IJNSA_ILi8EEESJ_EEENS5_IJSJ_SD_EEEEEEEvNS4_8identityES14_S1E_vS1F_EENS_8epilogue10collective6detail29Sm90TmaWarpSpecializedAdapterINS1I_15DefaultEpilogueISL_SM_SM_NS1H_6thread17LinearCombinationISL_Li1EffLNS1M_9ScaleType4KindE0ELNS_15FloatRoundStyleE2ESL_EENS1_15EpilogueDefaultEEEEEvvEEEEvNT_6ParamsE:
[----:B------:R-:W0:Y:S01]  /*0000*/  LDC R1, c[0x0][0x28] ;  /* 0x00000a00ff017b82 */ /* 0x000e220000000800 */
[----:B------:R-:W1:Y:S01]  /*0010*/  S2R R98, SR_TID.X ;  /* 0x0000000000627919 */ /* 0x000e620000002100 */
[----:B------:R-:W-:Y:S01]  /*0020*/  ELECT P0, URZ, PT ;  /* 0x00000000003f782f */ /* 0x000fe20003800000 */
[----:B------:R-:W-:Y:S01]  /*0030*/  BSSY B0, `(.L_x_0) ;  /* 0x000000f000007945 */ /* 0x000fe20003800000 */
[--C-:B-1----:R-:W-:Y:S02]  /*0040*/  SHF.R.U32.HI R0, RZ, 0x5, R98.reuse ;  /* 0x00000005ff007819 */ /* 0x102fe40000011662 */
[----:B------:R-:W-:-:S03]  /*0050*/  SHF.R.U32.HI R7, RZ, 0x7, R98 ;  /* 0x00000007ff077819 */ /* 0x000fc60000011662 */
[----:B------:R-:W1:Y:S04]  /*0060*/  SHFL.IDX PT, R3, R0, RZ, 0x1f ;  /* 0x00001fff00037589 */ /* 0x000e6800000e0000 */
[----:B------:R2:W3:Y:S01]  /*0070*/  SHFL.IDX PT, R2, R7, RZ, 0x1f ;  /* 0x00001fff07027589 */ /* 0x0004e200000e0000 */
[----:B-1----:R-:W-:-:S13]  /*0080*/  ISETP.NE.OR P0, PT, R3, RZ, !P0 ;  /* 0x000000ff0300720c */ /* 0x002fda0004705670 */
[----:B0-23--:R-:W-:Y:S05]  /*0090*/  @P0 BRA `(.L_x_1) ;  /* 0x0000000000200947 */ /* 0x00dfea0003800000 */
[----:B------:R-:W-:Y:S02]  /*00a0*/  ULDC.64 UR4, c[0x0][0x198] ;  /* 0x0000660000047ab9 */ /* 0x000fe40000000a00 */
[----:B------:R-:W-:Y:S02]  /*00b0*/  UIADD3 UR6, UP0, UR4, 0xf0, URZ ;  /* 0x000000f004067890 */ /* 0x000fe4000ff1e03f */
[----:B------:R-:W-:Y:S02]  /*00c0*/  UIADD3 UR4, UP1, UR4, 0x1f0, URZ ;  /* 0x000001f004047890 */ /* 0x000fe4000ff3e03f */
[----:B------:R-:W-:Y:S02]  /*00d0*/  UIADD3.X UR7, URZ, UR5, URZ, UP0, !UPT ;  /* 0x000000053f077290 */ /* 0x000fe400087fe43f */
[----:B------:R-:W-:-:S07]  /*00e0*/  UIADD3.X UR5, URZ, UR5, URZ, UP1, !UPT ;  /* 0x000000053f057290 */ /* 0x000fce0008ffe43f */
[----:B------:R0:W-:Y:S02]  /*00f0*/  UTMACCTL.PF [UR6] ;  /* 0x00000000060079b9 */ /* 0x0001e40008040000 */
[----:B------:R0:W-:Y:S02]  /*0100*/  UTMACCTL.PF [UR4] ;  /* 0x00000000040079b9 */ /* 0x0001e40008040000 */
[----:B0-----:R-:W-:Y:S01]  /*0110*/  NOP ;  /* 0x0000000000007918 */ /* 0x001fe20000000000 */
.L_x_1:
[----:B------:R-:W-:Y:S05]  /*0120*/  BSYNC B0 ;  /* 0x0000000000007941 */ /* 0x000fea0003800000 */
.L_x_0:
[----:B------:R-:W0:Y:S02]  /*0130*/  SHFL.IDX PT, R5, R0, RZ, 0x1f ;  /* 0x00001fff00057589 */ /* 0x000e2400000e0000 */
[----:B0-----:R-:W-:-:S13]  /*0140*/  ISETP.NE.AND P0, PT, R5, RZ, PT ;  /* 0x000000ff0500720c */ /* 0x001fda0003f05270 */
[----:B------:R-:W-:Y:S05]  /*0150*/  @P0 BRA `(.L_x_2) ;  /* 0x00000000009c0947 */ /* 0x000fea0003800000 */
[----:B------:R-:W-:Y:S01]  /*0160*/  ELECT P0, URZ, PT ;  /* 0x00000000003f782f */ /* 0x000fe20003800000 */
[----:B------:R-:W-:-:S12]  /*0170*/  BSSY B0, `(.L_x_2) ;  /* 0x0000025000007945 */ /* 0x000fd80003800000 */
[----:B------:R-:W-:Y:S05]  /*0180*/  @!P0 BRA `(.L_x_3) ;  /* 0x00000000008c8947 */ /* 0x000fea0003800000 */
[----:B------:R-:W0:Y:S01]  /*0190*/  S2UR UR8, SR_CgaCtaId ;  /* 0x00000000000879c3 */ /* 0x000e220000008800 */
[----:B------:R-:W-:Y:S01]  /*01a0*/  UMOV UR4, 0x400 ;  /* 0x0000040000047882 */ /* 0x000fe20000000000 */
[----:B------:R-:W-:Y:S01]  /*01b0*/  UMOV UR5, 0x1 ;  /* 0x0000000100057882 */ /* 0x000fe20000000000 */
[----:B------:R-:W-:Y:S02]  /*01c0*/  UMOV UR6, 0xa ;  /* 0x0000000a00067882 */ /* 0x000fe40000000000 */
[----:B------:R-:W-:-:S04]  /*01d0*/  UIADD3 UR6, -UR6, 0x100000, URZ ;  /* 0x0010000006067890 */ /* 0x000fc8000fffe13f */
[----:B------:R-:W-:Y:S02]  /*01e0*/  USHF.L.U32 UR7, UR6, 0xb, URZ ;  /* 0x0000000b06077899 */ /* 0x000fe4000800063f */
[----:B------:R-:W-:Y:S02]  /*01f0*/  USHF.L.U32 UR6, UR6, 0x1, URZ ;  /* 0x0000000106067899 */ /* 0x000fe4000800063f */
[----:B0-----:R-:W-:Y:S02]  /*0200*/  ULEA UR8, UR8, UR4, 0x18 ;  /* 0x0000000408087291 */ /* 0x001fe4000f8ec03f */
[----:B------:R-:W-:-:S04]  /*0210*/  UIADD3 UR4, -UR5, 0x100000, URZ ;  /* 0x0010000005047890 */ /* 0x000fc8000fffe13f */
[----:B------:R-:W-:Y:S02]  /*0220*/  USHF.L.U32 UR5, UR4, 0xb, URZ ;  /* 0x0000000b04057899 */ /* 0x000fe4000800063f */
[----:B------:R-:W-:Y:S01]  /*0230*/  USHF.L.U32 UR4, UR4, 0x1, URZ ;  /* 0x0000000104047899 */ /* 0x000fe2000800063f */
[----:B------:R-:W0:Y:S11]  /*0240*/  FENCE.VIEW.ASYNC.S ;  /* 0x00000000000073c6 */ /* 0x000e360000000000 */
[----:B0-----:R0:W1:Y:S01]  /*0250*/  SYNCS.EXCH.64 URZ, [UR8], UR4 ;  /* 0x00000004083f75b2 */ /* 0x0010620008000100 */
[----:B------:R0:W2:Y:S01]  /*0260*/  SYNCS.EXCH.64 URZ, [UR8+0x58], UR6 ;  /* 0x00005806083f75b2 */ /* 0x0000a20008000100 */
[----:B------:R0:W3:Y:S01]  /*0270*/  SYNCS.EXCH.64 URZ, [UR8+0x8], UR4 ;  /* 0x00000804083f75b2 */ /* 0x0000e20008000100 */
[----:B------:R0:W4:Y:S01]  /*0280*/  SYNCS.EXCH.64 URZ, [UR8+0x60], UR6 ;  /* 0x00006006083f75b2 */ /* 0x0001220008000100 */
[----:B------:R0:W0:Y:S01]  /*0290*/  SYNCS.EXCH.64 URZ, [UR8+0x10], UR4 ;  /* 0x00001004083f75b2 */ /* 0x0000220008000100 */
        /* <DEDUP_REMOVED lines=17> */
[----:B------:R-:W-:Y:S01]  /*03b0*/  NOP ;  /* 0x0000000000007918 */ /* 0x000fe20000000000 */
.L_x_3:
[----:B0-----:R-:W-:Y:S05]  /*03c0*/  BSYNC B0 ;  /* 0x0000000000007941 */ /* 0x001fea0003800000 */
.L_x_2:
[----:B------:R-:W-:Y:S01]  /*03d0*/  SHF.R.S32.HI R9, RZ, 0x1f, R98 ;  /* 0x0000001fff097819 */ /* 0x000fe20000011462 */
[----:B------:R-:W0:Y:S01]  /*03e0*/  SHFL.IDX PT, R0, R0, RZ, 0x1f ;  /* 0x00001fff00007589 */ /* 0x000e2200000e0000 */
[----:B------:R-:W5:Y:S01]  /*03f0*/  S2UR UR8, SR_CTAID.X ;  /* 0x00000000000879c3 */ /* 0x000f620000002500 */
[----:B------:R-:W-:Y:S02]  /*0400*/  ELECT P0, URZ, PT ;  /* 0x00000000003f782f */ /* 0x000fe40003800000 */
[----:B------:R-:W-:Y:S01]  /*0410*/  LEA.HI R9, R9, R98, RZ, 0x7 ;  /* 0x0000006209097211 */ /* 0x000fe200078f38ff */
[----:B------:R-:W1:Y:S01]  /*0420*/  S2R R4, SR_CTAID.Y ;  /* 0x0000000000047919 */ /* 0x000e620000002600 */
[----:B------:R-:W-:Y:S01]  /*0430*/  SHF.R.S32.HI R6, RZ, 0x1f, R5 ;  /* 0x0000001fff067819 */ /* 0x000fe20000011405 */
[----:B------:R-:W-:Y:S01]  /*0440*/  ULDC UR4, c[0x0][0x150] ;  /* 0x0000540000047ab9 */ /* 0x000fe20000000800 */
[----:B------:R-:W-:Y:S01]  /*0450*/  LOP3.LUT R9, R9, 0xffffff80, RZ, 0xc0, !PT ;  /* 0xffffff8009097812 */ /* 0x000fe200078ec0ff */
[----:B------:R-:W-:Y:S01]  /*0460*/  NOP ;  /* 0x0000000000007918 */ /* 0x000fe20000000000 */
[----:B------:R-:W-:Y:S01]  /*0470*/  LEA.HI R6, R6, R5, RZ, 0x2 ;  /* 0x0000000506067211 */ /* 0x000fe200078f10ff */
[----:B------:R-:W2:Y:S01]  /*0480*/  LDC R11, c[0x0][0x144] ;  /* 0x00005100ff0b7b82 */ /* 0x000ea20000000800 */
[----:B------:R-:W-:Y:S01]  /*0490*/  NOP ;  /* 0x0000000000007918 */ /* 0x000fe20000000000 */
[----:B------:R-:W-:Y:S01]  /*04a0*/  IMAD.IADD R8, R98, 0x1, -R9 ;  /* 0x0000000162087824 */ /* 0x000fe200078e0a09 */
[----:B------:R-:W-:Y:S01]  /*04b0*/  LOP3.LUT R6, R6, 0x3ffffffc, RZ, 0xc0, !PT ;  /* 0x3ffffffc06067812 */ /* 0x000fe200078ec0ff */
[----:B------:R-:W-:Y:S01]  /*04c0*/  IMAD.MOV.U32 R22, RZ, RZ, 0x1 ;  /* 0x00000001ff167424 */ /* 0x000fe200078e00ff */
[----:B------:R-:W-:-:S02]  /*04d0*/  ISETP.NE.AND P3, PT, R2, RZ, PT ;  /* 0x000000ff0200720c */ /* 0x000fc40003f65270 */
[----:B------:R-:W-:Y:S01]  /*04e0*/  SHF.R.S32.HI R9, RZ, 0x1f, R8 ;  /* 0x0000001fff097819 */ /* 0x000fe20000011408 */
[----:B------:R-:W-:Y:S01]  /*04f0*/  IMAD.IADD R6, R5, 0x1, -R6 ;  /* 0x0000000105067824 */ /* 0x000fe200078e0a06 */
[----:B------:R-:W3:Y:S02]  /*0500*/  LDC R13, c[0x0][0x140] ;  /* 0x00005000ff0d7b82 */ /* 0x000ee40000000800 */
[----:B------:R-:W-:Y:S02]  /*0510*/  LEA.HI R9, R9, R8, RZ, 0x3 ;  /* 0x0000000809097211 */ /* 0x000fe400078f18ff */
[----:B0-----:R-:W-:Y:S02]  /*0520*/  ISETP.NE.OR P0, PT, R0, RZ, !P0 ;  /* 0x000000ff0000720c */ /* 0x001fe40004705670 */
[----:B------:R-:W-:Y:S02]  /*0530*/  SHF.R.S32.HI R0, RZ, 0x3, R9 ;  /* 0x00000003ff007819 */ /* 0x000fe40000011409 */
[----:B-----5:R-:W-:-:S02]  /*0540*/  I2FP.F32.U32 R10, UR8 ;  /* 0x00000008000a7c45 */ /* 0x020fc40008201000 */
[----:B------:R-:W-:-:S03]  /*0550*/  SHF.R.S32.HI R9, RZ, 0x1f, R9 ;  /* 0x0000001fff097819 */ /* 0x000fc60000011409 */
[----:B------:R-:W-:Y:S01]  /*0560*/  FMUL R10, R10, UR4 ;  /* 0x000000040a0a7c20 */ /* 0x000fe20008400000 */
[----:B------:R-:W-:Y:S01]  /*0570*/  LEA.HI R9, R9, R0, RZ, 0x2 ;  /* 0x0000000009097211 */ /* 0x000fe200078f10ff */
[----:B------:R-:W-:Y:S01]  /*0580*/  ULDC UR4, c[0x0][0x154] ;  /* 0x0000550000047ab9 */ /* 0x000fe20000000800 */
[----:B-1----:R-:W-:Y:S01]  /*0590*/  I2FP.F32.U32 R12, R4 ;  /* 0x00000004000c7245 */ /* 0x002fe20000201000 */
[----:B------:R-:W-:Y:S01]  /*05a0*/  VOTEU.ALL UP0, P0 ;  /* 0x00000000003f7886 */ /* 0x000fe20000000000 */
[----:B------:R-:W-:Y:S01]  /*05b0*/  LOP3.LUT R9, R9, 0xfffffffc, RZ, 0xc0, !PT ;  /* 0xfffffffc09097812 */ /* 0x000fe200078ec0ff */
[----:B------:R-:W0:Y:S01]  /*05c0*/  F2I.U32.TRUNC.NTZ R10, R10 ;  /* 0x0000000a000a7305 */ /* 0x000e22000020f000 */
[----:B------:R-:W-:Y:S01]  /*05d0*/  VOTEU.ALL UP1, P0 ;  /* 0x00000000003f7886 */ /* 0x000fe20000020000 */
[----:B------:R-:W-:Y:S01]  /*05e0*/  FMUL R12, R12, UR4 ;  /* 0x000000040c0c7c20 */ /* 0x000fe20008400000 */
[----:B------:R-:W1:Y:S01]  /*05f0*/  @!UP0 S2UR UR7, SR_CgaCtaId ;  /* 0x00000000000789c3 */ /* 0x000e620000008800 */
[----:B------:R-:W-:Y:S01]  /*0600*/  IMAD.IADD R9, R0, 0x1, -R9 ;  /* 0x0000000100097824 */ /* 0x000fe200078e0a09 */
[----:B------:R-:W-:Y:S01]  /*0610*/  SHF.R.S32.HI R0, RZ, 0x1f, R3 ;  /* 0x0000001fff007819 */ /* 0x000fe20000011403 */
[----:B------:R-:W-:Y:S01]  /*0620*/  UMOV UR4, 0x20 ;  /* 0x0000002000047882 */ /* 0x000fe20000000000 */
[----:B------:R-:W-:Y:S01]  /*0630*/  @!UP0 UMOV UR6, 0x400 ;  /* 0x0000040000068882 */ /* 0x000fe20000000000 */
[----:B------:R-:W-:Y:S01]  /*0640*/  IMAD R19, R6, 0x4, R9 ;  /* 0x0000000406137824 */ /* 0x000fe200078e0209 */
[----:B------:R-:W5:Y:S01]  /*0650*/  F2I.U32.TRUNC.NTZ R12, R12 ;  /* 0x0000000c000c7305 */ /* 0x000f62000020f000 */
[----:B------:R-:W-:Y:S01]  /*0660*/  LEA.HI R0, R0, R3, RZ, 0x2 ;  /* 0x0000000300007211 */ /* 0x000fe200078f10ff */
[----:B------:R-:W4:Y:S01]  /*0670*/  LDC R9, c[0x0][0x148] ;  /* 0x00005200ff097b82 */ /* 0x000f220000000800 */
[----:B------:R-:W-:-:S04]  /*0680*/  @!UP0 UIADD3 UR4, -UR4, 0x100000, URZ ;  /* 0x0010000004048890 */ /* 0x000fc8000fffe13f */
[----:B------:R-:W-:Y:S02]  /*0690*/  @!UP0 USHF.L.U32 UR5, UR4, 0xb, URZ ;  /* 0x0000000b04058899 */ /* 0x000fe4000800063f */
[----:B------:R-:W-:Y:S01]  /*06a0*/  @!UP0 USHF.L.U32 UR4, UR4, 0x1, URZ ;  /* 0x0000000104048899 */ /* 0x000fe2000800063f */
[----:B------:R-:W-:Y:S01]  /*06b0*/  LEA.HI R6, R19, R19, RZ, 0x1 ;  /* 0x0000001313067211 */ /* 0x000fe200078f08ff */
[----:B0-----:R-:W-:Y:S01]  /*06c0*/  IMAD.MOV R14, RZ, RZ, -R10 ;  /* 0x000000ffff0e7224 */ /* 0x001fe200078e0a0a */
[----:B------:R-:W-:Y:S02]  /*06d0*/  LOP3.LUT R0, R0, 0xfffffffc, RZ, 0xc0, !PT ;  /* 0xfffffffc00007812 */ /* 0x000fe400078ec0ff */
[----:B------:R-:W-:Y:S01]  /*06e0*/  LOP3.LUT R10, R6, 0xfffffffe, RZ, 0xc0, !PT ;  /* 0xfffffffe060a7812 */ /* 0x000fe200078ec0ff */
[----:B--2---:R-:W-:Y:S01]  /*06f0*/  IMAD R6, R11, R14, UR8 ;  /* 0x000000080b067e24 */ /* 0x004fe2000f8e020e */
[----:B---3--:R-:W-:Y:S01]  /*0700*/  ISETP.EQ.U32.AND P2, PT, R13, 0x1, PT ;  /* 0x000000010d00780c */ /* 0x008fe20003f42070 */
[----:B------:R-:W-:-:S02]  /*0710*/  IMAD.IADD R3, R3, 0x1, -R0 ;  /* 0x0000000103037824 */ /* 0x000fc400078e0a00 */
[C---:B------:R-:W-:Y:S02]  /*0720*/  IMAD.IADD R11, R19.reuse, 0x1, -R10 ;  /* 0x00000001130b7824 */ /* 0x040fe400078e0a0a */
[----:B------:R-:W-:Y:S01]  /*0730*/  IMAD.SHL.U32 R10, R19, 0x4, RZ ;  /* 0x00000004130a7824 */ /* 0x000fe200078e00ff */
[----:B------:R-:W-:Y:S01]  /*0740*/  ISETP.NE.AND P1, PT, R3, 0x3, PT ;  /* 0x000000030300780c */ /* 0x000fe20003f25270 */
[----:B-----5:R-:W-:Y:S01]  /*0750*/  IMAD.MOV R24, RZ, RZ, -R12 ;  /* 0x000000ffff187224 */ /* 0x020fe200078e0a0c */
[----:B------:R-:W-:Y:S01]  /*0760*/  ISETP.NE.AND P4, PT, R11, R6, PT ;  /* 0x000000060b00720c */ /* 0x000fe20003f85270 */
[----:B-1----:R-:W-:Y:S01]  /*0770*/  @!UP0 ULEA UR6, UR7, UR6, 0x18 ;  /* 0x0000000607068291 */ /* 0x002fe2000f8ec03f */
[----:B------:R-:W-:Y:S01]  /*0780*/  LOP3.LUT R19, R19, 0xc, R10, 0x78, !PT ;  /* 0x0000000c13137812 */ /* 0x000fe200078e780a */
[----:B------:R-:W-:Y:S01]  /*0790*/  VOTEU.ALL UP0, P0 ;  /* 0x00000000003f7886 */ /* 0x000fe20000000000 */
[----:B------:R-:W-:Y:S01]  /*07a0*/  LOP3.LUT P0, RZ, R8, 0x7, RZ, 0xc0, !PT ;  /* 0x0000000708ff7812 */ /* 0x000fe2000780c0ff */
[----:B------:R-:W-:Y:S01]  /*07b0*/  VIADD R8, R2, 0xffffffff ;  /* 0xffffffff02087836 */ /* 0x000fe20000000000 */
[----:B------:R-:W-:Y:S01]  /*07c0*/  ISETP.EQ.OR P1, PT, R3, RZ, !P1 ;  /* 0x000000ff0300720c */ /* 0x000fe20004f22670 */
[----:B----4-:R-:W-:Y:S01]  /*07d0*/  IMAD R11, R9, R24, R4 ;  /* 0x00000018090b7224 */ /* 0x010fe200078e0204 */
[----:B------:R-:W-:-:S02]  /*07e0*/  ISETP.LT.U32.AND P0, PT, R19, 0x8, !P0 ;  /* 0x000000081300780c */ /* 0x000fc40004701070 */
[----:B------:R-:W-:Y:S02]  /*07f0*/  ISETP.EQ.AND P1, PT, R2, RZ, P1 ;  /* 0x000000ff0200720c */ /* 0x000fe40000f22270 */
[----:B------:R-:W-:Y:S01]  /*0800*/  ISETP.GE.U32.AND P6, PT, R8, 0x2, PT ;  /* 0x000000020800780c */ /* 0x000fe20003fc6070 */
[----:B------:R-:W0:Y:S02]  /*0810*/  FENCE.VIEW.ASYNC.S ;  /* 0x00000000000073c6 */ /* 0x000e240000000000 */
[----:B0-----:R0:W1:Y:S01]  /*0820*/  @!UP0 SYNCS.EXCH.64 URZ, [UR6+0xc0], UR4 ;  /* 0x0000c004063f85b2 */ /* 0x0010620008000100 */
[----:B------:R-:W-:Y:S02]  /*0830*/  @P4 LEA.HI R0, R19, R19, RZ, 0x1 ;  /* 0x0000001313004211 */ /* 0x000fe400078f08ff */
[----:B------:R-:W-:Y:S02]  /*0840*/  SEL R18, RZ, 0x1, !P1 ;  /* 0x00000001ff127807 */ /* 0x000fe40004800000 */
[----:B------:R-:W-:-:S02]  /*0850*/  @P4 SHF.R.S32.HI R0, RZ, 0x1, R0 ;  /* 0x00000001ff004819 */ /* 0x000fc40000011400 */
[----:B------:R-:W-:Y:S02]  /*0860*/  SEL R18, R18, 0x2, P6 ;  /* 0x0000000212127807 */ /* 0x000fe40003000000 */
[----:B------:R-:W-:Y:S02]  /*0870*/  @P4 ISETP.NE.AND P5, PT, R0, R11, PT ;  /* 0x0000000b0000420c */ /* 0x000fe40003fa5270 */
[----:B------:R-:W-:Y:S02]  /*0880*/  SEL R11, RZ, 0x1, !P0 ;  /* 0x00000001ff0b7807 */ /* 0x000fe40004000000 */
[----:B------:R-:W-:Y:S02]  /*0890*/  @P4 SEL R22, RZ, 0x1, P5 ;  /* 0x00000001ff164807 */ /* 0x000fe40002800000 */
[----:B------:R-:W-:Y:S01]  /*08a0*/  LOP3.LUT R0, R98, 0x7f, RZ, 0xc0, !PT ;  /* 0x0000007f62007812 */ /* 0x000fe200078ec0ff */
[----:B------:R0:W2:Y:S01]  /*08b0*/  @!UP1 SYNCS.EXCH.64 URZ, [UR6+0xc8], UR4 ;  /* 0x0000c804063f95b2 */ /* 0x0000a20008000100 */
[----:B------:R-:W-:Y:S01]  /*08c0*/  LOP3.LUT R22, R22, R11, RZ, 0xc0, !PT ;  /* 0x0000000b16167212 */ /* 0x000fe200078ec0ff */
[----:B------:R-:W-:Y:S01]  /*08d0*/  NOP ;  /* 0x0000000000007918 */ /* 0x000fe20000000000 */
[----:B------:R-:W-:Y:S05]  /*08e0*/  @!P2 BRA `(.L_x_4) ;  /* 0x000000000008a947 */ /* 0x000fea0003800000 */
[----:B-12---:R-:W-:Y:S01]  /*08f0*/  UCGABAR_ARV ;  /* 0x00000000000079c7 */ /* 0x006fe20008000000 */
[----:B------:R-:W-:Y:S05]  /*0900*/  BRA `(.L_x_5) ;  /* 0x0000000000047947 */ /* 0x000fea0003800000 */
.L_x_4:
[----:B-12---:R-:W-:Y:S01]  /*0910*/  NOP ;  /* 0x0000000000007918 */ /* 0x006fe20000000000 */
.L_x_5:
[----:B------:R-:W1:Y:S01]  /*0920*/  LDC R2, c[0x0][0x65c] ;  /* 0x00019700ff027b82 */ /* 0x000e620000000800 */
[----:B------:R-:W-:Y:S01]  /*0930*/  LOP3.LUT R5, R5, 0xfffff7ff, RZ, 0xc0, !PT ;  /* 0xfffff7ff05057812 */ /* 0x000fe200078ec0ff */
[----:B------:R-:W-:Y:S02]  /*0940*/  IMAD.U32 R10, RZ, RZ, UR8 ;  /* 0x00000008ff0a7e24 */ /* 0x000fe4000f8e00ff */
[----:B------:R-:W-:Y:S01]  /*0950*/  IMAD.MOV.U32 R11, RZ, RZ, RZ ;  /* 0x000000ffff0b7224 */ /* 0x000fe200078e00ff */
[----:B-1----:R-:W-:-:S13]  /*0960*/  ISETP.NE.AND P1, PT, R2, 0x1, PT ;  /* 0x000000010200780c */ /* 0x002fda0003f25270 */
[----:B------:R-:W1:Y:S01]  /*0970*/  @P1 LDC R17, c[0x0][0x10] ;  /* 0x00000400ff111b82 */ /* 0x000e620000000800 */
[----:B------:R-:W-:Y:S01]  /*0980*/  @P1 LOP3.LUT R5, R5, 0x800, RZ, 0xfc, !PT ;  /* 0x0000080005051812 */ /* 0x000fe200078efcff */
[----:B------:R-:W-:Y:S02]  /*0990*/  @P1 IMAD.MOV.U32 R5, RZ, RZ, RZ ;  /* 0x000000ffff051224 */ /* 0x000fe400078e00ff */
[----:B------:R-:W-:-:S04]  /*09a0*/  @P1 IMAD.MOV.U32 R15, RZ, RZ, RZ ;  /* 0x000000ffff0f1224 */ /* 0x000fc800078e00ff */
[----:B------:R-:W2:Y:S01]  /*09b0*/  @!P1 LDC R13, c[0x0][0xc] ;  /* 0x00000300ff0d9b82 */ /* 0x000ea20000000800 */
[----:B0-----:R-:W-:Y:S01]  /*09c0*/  ULDC UR4, c[0x0][0xc] ;  /* 0x0000030000047ab9 */ /* 0x001fe20000000800 */
[----:B------:R-:W-:Y:S01]  /*09d0*/  ULDC UR5, c[0x0][0x10] ;  /* 0x0000040000057ab9 */ /* 0x000fe20000000800 */
[----:B------:R-:W-:Y:S01]  /*09e0*/  ULDC UR6, c[0x0][0x14] ;  /* 0x0000050000067ab9 */ /* 0x000fe20000000800 */
[----:B------:R-:W-:-:S04]  /*09f0*/  UIMAD.WIDE.U32 UR4, UR4, UR5, URZ ;  /* 0x00000005040472a5 */ /* 0x000fc8000f8e003f */
[----:B------:R-:W-:Y:S02]  /*0a00*/  UIMAD.WIDE.U32 UR36, UR4, UR6, URZ ;  /* 0x00000006042472a5 */ /* 0x000fe4000f8e003f */
[----:B------:R-:W-:-:S04]  /*0a10*/  UIMAD UR42, UR5, UR6, URZ ;  /* 0x00000006052a72a4 */ /* 0x000fc8000f8e023f */
[----:B------:R-:W-:Y:S01]  /*0a20*/  UIADD3 UR42, UR37, UR42, URZ ;  /* 0x0000002a252a7290 */ /* 0x000fe2000fffe03f */
[----:B-1----:R-:W-:-:S04]  /*0a30*/  @P1 IMAD.WIDE.U32 R16, R17, UR8, R4 ;  /* 0x0000000811101c25 */ /* 0x002fc8000f8e0004 */
[----:B------:R-:W-:Y:S02]  /*0a40*/  @P1 IMAD.IADD R17, R17, 0x1, R15 ;  /* 0x0000000111111824 */ /* 0x000fe400078e020f */
[----:B--2---:R-:W-:-:S04]  /*0a50*/  @!P1 IMAD.WIDE.U32 R10, R4, R13, R10 ;  /* 0x0000000d040a9225 */ /* 0x004fc800078e000a */
[----:B------:R-:W-:Y:S02]  /*0a60*/  @!P1 IMAD.MOV.U32 R16, RZ, RZ, R10 ;  /* 0x000000ffff109224 */ /* 0x000fe400078e000a */
[----:B------:R-:W-:Y:S01]  /*0a70*/  @!P1 IMAD.MOV.U32 R17, RZ, RZ, R11 ;  /* 0x000000ffff119224 */ /* 0x000fe200078e000b */
[----:B------:R-:W-:Y:S06]  /*0a80*/  @!P2 BRA `(.L_x_6) ;  /* 0x00000000000ca947 */ /* 0x000fec0003800000 */
[----:B------:R-:W-:Y:S01]  /*0a90*/  UCGABAR_WAIT ;  /* 0x0000000000007dc7 */ /* 0x000fe20008000000 */
[----:B------:R-:W-:Y:S01]  /*0aa0*/  CCTL.IVALL ;  /* 0x00000000ff00798f */ /* 0x000fe20002000000 */
[----:B------:R-:W-:Y:S05]  /*0ab0*/  BRA `(.L_x_7) ;  /* 0x0000000000047947 */ /* 0x000fea0003800000 */
.L_x_6:
[----:B------:R-:W-:Y:S06]  /*0ac0*/  BAR.SYNC.DEFER_BLOCKING 0x0 ;  /* 0x0000000000007b1d */ /* 0x000fec0000010000 */
.L_x_7:
[----:B------:R-:W-:Y:S05]  /*0ad0*/  @!P3 BRA `(.L_x_8) ;  /* 0x00000068008cb947 */ /* 0x000fea0003800000 */
[----:B------:R-:W-:-:S13]  /*0ae0*/  ISETP.GT.U32.AND P0, PT, R8, 0x1, PT ;  /* 0x000000010800780c */ /* 0x000fda0003f04070 */
[----:B------:R-:W-:Y:S05]  /*0af0*/  @P0 EXIT ;  /* 0x000000000000094d */ /* 0x000fea0003800000 */
[----:B------:R-:W-:Y:S01]  /*0b00*/  ULDC.64 UR4, c[0x0][0x650] ;  /* 0x0001940000047ab9 */ /* 0x000fe20000000a00 */
[----:B------:R-:W-:Y:S01]  /*0b10*/  PRMT R3, RZ, 0x7610, R3 ;  /* 0x00007610ff037816 */ /* 0x000fe20000000003 */
[----:B------:R-:W-:Y:S01]  /*0b20*/  IMAD.MOV.U32 R109, RZ, RZ, -0x1 ;  /* 0xffffffffff6d7424 */ /* 0x000fe200078e00ff */
[----:B------:R-:W-:Y:S01]  /*0b30*/  ISETP.GE.U32.AND P0, PT, R16, UR4, PT ;  /* 0x0000000410007c0c */ /* 0x000fe2000bf06070 */
[----:B------:R-:W-:Y:S02]  /*0b40*/  IMAD.MOV.U32 R102, RZ, RZ, -0x1 ;  /* 0xffffffffff667424 */ /* 0x000fe400078e00ff */
[----:B------:R-:W-:Y:S01]  /*0b50*/  IMAD.MOV.U32 R23, RZ, RZ, -0x1 ;  /* 0xffffffffff177424 */ /* 0x000fe200078e00ff */
[----:B------:R-:W-:-:S13]  /*0b60*/  ISETP.GE.U32.AND.EX P0, PT, R17, UR5, PT, P0 ;  /* 0x0000000511007c0c */ /* 0x000fda000bf06100 */
[----:B------:R-:W-:Y:S05]  /*0b70*/  @P0 BRA `(.L_x_9) ;  /* 0x00000004002c0947 */ /* 0x000fea0003800000 */
[----:B------:R-:W0:Y:S01]  /*0b80*/  LDC.64 R26, c[0x0][0x628] ;  /* 0x00018a00ff1a7b82 */ /* 0x000e220000000a00 */
[----:B------:R-:W-:Y:S02]  /*0b90*/  IMAD.MOV.U32 R10, RZ, RZ, R16 ;  /* 0x000000ffff0a7224 */ /* 0x000fe400078e0010 */
[----:B------:R-:W-:-:S05]  /*0ba0*/  IMAD.MOV.U32 R11, RZ, RZ, R17 ;  /* 0x000000ffff0b7224 */ /* 0x000fca00078e0011 */
[----:B------:R-:W1:Y:S08]  /*0bb0*/  LDC R8, c[0x0][0x630] ;  /* 0x00018c00ff087b82 */ /* 0x000e700000000800 */
[----:B------:R-:W2:Y:S01]  /*0bc0*/  LDC.64 R28, c[0x0][0x620] ;  /* 0x00018800ff1c7b82 */ /* 0x000ea20000000a00 */
[----:B0-----:R-:W-:-:S04]  /*0bd0*/  ISETP.NE.U32.AND P0, PT, R26, RZ, PT ;  /* 0x000000ff1a00720c */ /* 0x001fc80003f05070 */
[----:B------:R-:W-:-:S13]  /*0be0*/  ISETP.NE.AND.EX P0, PT, R27, RZ, PT, P0 ;  /* 0x000000ff1b00720c */ /* 0x000fda0003f05300 */
[----:B-12---:R-:W-:Y:S05]  /*0bf0*/  @!P0 BRA `(.L_x_10) ;  /* 0x0000000000288947 */ /* 0x006fea0003800000 */
[----:B------:R-:W0:Y:S02]  /*0c00*/  LDC R3, c[0x0][0x634] ;  /* 0x00018d00ff037b82 */ /* 0x000e240000000800 */
[----:B0-----:R-:W-:-:S05]  /*0c10*/  IADD3 R3, P0, R16, R3, RZ ;  /* 0x0000000310037210 */ /* 0x001fca0007f1e0ff */
[----:B------:R-:W-:-:S04]  /*0c20*/  IMAD.X R21, RZ, RZ, R17, P0 ;  /* 0x000000ffff157224 */ /* 0x000fc800000e0611 */
[----:B------:R-:W-:-:S04]  /*0c30*/  IMAD.WIDE.U32 R10, R21, R26, RZ ;  /* 0x0000001a150a7225 */ /* 0x000fc800078e00ff */
[----:B------:R-:W-:-:S04]  /*0c40*/  IMAD.WIDE.U32 R12, P0, R3, R27, R10 ;  /* 0x0000001b030c7225 */ /* 0x000fc8000780000a */
[----:B------:R-:W-:-:S04]  /*0c50*/  IMAD.WIDE.U32 R10, R3, R26, RZ ;  /* 0x0000001a030a7225 */ /* 0x000fc800078e00ff */
[----:B------:R-:W-:Y:S01]  /*0c60*/  IMAD.X R15, RZ, RZ, RZ, P0 ;  /* 0x000000ffff0f7224 */ /* 0x000fe200000e06ff */
[----:B------:R-:W-:Y:S01]  /*0c70*/  IADD3 RZ, P0, R11, R12, RZ ;  /* 0x0000000c0bff7210 */ /* 0x000fe20007f1e0ff */
[----:B------:R-:W-:-:S04]  /*0c80*/  IMAD.MOV.U32 R14, RZ, RZ, R13 ;  /* 0x000000ffff0e7224 */ /* 0x000fc800078e000d */
[----:B------:R-:W-:-:S08]  /*0c90*/  IMAD.WIDE.U32.X R10, R21, R27, R14, P0 ;  /* 0x0000001b150a7225 */ /* 0x000fd000000e040e */
.L_x_10:
[----:B------:R-:W0:Y:S01]  /*0ca0*/  LDC.64 R32, c[0x0][0x640] ;  /* 0x00019000ff207b82 */ /* 0x000e220000000a00 */
[--C-:B------:R-:W-:Y:S01]  /*0cb0*/  SHF.R.U64 R27, R10, R8, R11.reuse ;  /* 0x000000080a1b7219 */ /* 0x100fe2000000120b */
[----:B------:R-:W-:Y:S01]  /*0cc0*/  IMAD R31, R9, R24, R4 ;  /* 0x00000018091f7224 */ /* 0x000fe200078e0204 */
[----:B------:R-:W-:Y:S01]  /*0cd0*/  SHF.R.U32.HI R3, RZ, R8, R11 ;  /* 0x00000008ff037219 */ /* 0x000fe2000001160b */
[----:B------:R-:W-:Y:S01]  /*0ce0*/  IMAD.MOV.U32 R23, RZ, RZ, 0x1 ;  /* 0x00000001ff177424 */ /* 0x000fe200078e00ff */
[----:B------:R-:W-:-:S03]  /*0cf0*/  IADD3 R5, P0, RZ, -R27, RZ ;  /* 0x8000001bff057210 */ /* 0x000fc60007f1e0ff */
[----:B------:R-:W1:Y:S02]  /*0d00*/  LDC R12, c[0x0][0x618] ;  /* 0x00018600ff0c7b82 */ /* 0x000e640000000800 */
[----:B------:R-:W-:Y:S02]  /*0d10*/  IMAD.X R3, RZ, RZ, ~R3, P0 ;  /* 0x000000ffff037224 */ /* 0x000fe400000e0e03 */
[----:B------:R-:W-:-:S04]  /*0d20*/  IMAD.WIDE.U32 R10, R5, R28, R16 ;  /* 0x0000001c050a7225 */ /* 0x000fc800078e0010 */
[----:B------:R-:W2:Y:S01]  /*0d30*/  LDC R20, c[0x0][0x608] ;  /* 0x00018200ff147b82 */ /* 0x000ea20000000800 */
[----:B------:R-:W-:Y:S02]  /*0d40*/  IMAD R8, R3, R28, RZ ;  /* 0x0000001c03087224 */ /* 0x000fe400078e02ff */
[----:B------:R-:W-:Y:S02]  /*0d50*/  IMAD.MOV.U32 R3, RZ, RZ, -0x1 ;  /* 0xffffffffff037424 */ /* 0x000fe400078e00ff */
[----:B------:R-:W-:-:S03]  /*0d60*/  IMAD R5, R5, R29, R8 ;  /* 0x0000001d05057224 */ /* 0x000fc600078e0208 */
[----:B------:R-:W3:Y:S01]  /*0d70*/  LDC R30, c[0x0][0x658] ;  /* 0x00019600ff1e7b82 */ /* 0x000ee20000000800 */
[----:B------:R-:W-:Y:S01]  /*0d80*/  IMAD.IADD R5, R11, 0x1, R5 ;  /* 0x000000010b057824 */ /* 0x000fe200078e0205 */
[----:B0-----:R-:W-:-:S04]  /*0d90*/  ISETP.NE.U32.AND P0, PT, R32, RZ, PT ;  /* 0x000000ff2000720c */ /* 0x001fc80003f05070 */
[----:B------:R-:W-:Y:S02]  /*0da0*/  ISETP.NE.AND.EX P0, PT, R33, RZ, PT, P0 ;  /* 0x000000ff2100720c */ /* 0x000fe40003f05300 */
[----:B------:R-:W0:Y:S01]  /*0db0*/  LDC R26, c[0x0][0x600] ;  /* 0x00018000ff1a7b82 */ /* 0x000e220000000800 */
[-CC-:B-1----:R-:W-:Y:S02]  /*0dc0*/  SHF.R.U64 R14, R10, R12.reuse, R5.reuse ;  /* 0x0000000c0a0e7219 */ /* 0x182fe40000001205 */
[----:B------:R-:W-:-:S05]  /*0dd0*/  SHF.R.U32.HI R5, RZ, R12, R5 ;  /* 0x0000000cff057219 */ /* 0x000fca0000011605 */
[----:B------:R-:W1:Y:S01]  /*0de0*/  LDC R15, c[0x0][0x648] ;  /* 0x00019200ff0f7b82 */ /* 0x000e620000000800 */
[-CC-:B--2---:R-:W-:Y:S02]  /*0df0*/  SHF.R.U64 R29, R14, R20.reuse, R5.reuse ;  /* 0x000000140e1d7219 */ /* 0x184fe40000001205 */
[----:B------:R-:W-:-:S05]  /*0e00*/  SHF.R.U32.HI R5, RZ, R20, R5 ;  /* 0x00000014ff057219 */ /* 0x000fca0000011605 */
[----:B------:R-:W2:Y:S01]  /*0e10*/  LDC R21, c[0x0][0x638] ;  /* 0x00018e00ff157b82 */ /* 0x000ea20000000800 */
[-CC-:B---3--:R-:W-:Y:S02]  /*0e20*/  SHF.R.U64 R20, R29, R30.reuse, R5.reuse ;  /* 0x0000001e1d147219 */ /* 0x188fe40000001205 */
[-C--:B------:R-:W-:Y:S02]  /*0e30*/  SHF.L.U32 R3, R3, R30.reuse, RZ ;  /* 0x0000001e03037219 */ /* 0x080fe400000006ff */
[----:B------:R-:W-:Y:S01]  /*0e40*/  SHF.R.U32.HI R5, RZ, R30, R5 ;  /* 0x0000001eff057219 */ /* 0x000fe20000011605 */
[----:B------:R-:W-:Y:S01]  /*0e50*/  IMAD.MOV.U32 R4, RZ, RZ, R20 ;  /* 0x000000ffff047224 */ /* 0x000fe200078e0014 */
[----:B------:R-:W-:Y:S01]  /*0e60*/  LOP3.LUT R12, RZ, R3, RZ, 0x33, !PT ;  /* 0x00000003ff0c7212 */ /* 0x000fe200078e33ff */
[----:B------:R-:W3:Y:S01]  /*0e70*/  LDC R25, c[0x0][0x610] ;  /* 0x00018400ff197b82 */ /* 0x000ee20000000800 */
[----:B------:R-:W-:Y:S05]  /*0e80*/  @!P0 BRA `(.L_x_11) ;  /* 0x0000000000288947 */ /* 0x000fea0003800000 */
[----:B------:R-:W4:Y:S02]  /*0e90*/  LDC R3, c[0x0][0x64c] ;  /* 0x00019300ff037b82 */ /* 0x000f240000000800 */
[----:B----4-:R-:W-:-:S05]  /*0ea0*/  IADD3 R3, P0, R20, R3, RZ ;  /* 0x0000000314037210 */ /* 0x010fca0007f1e0ff */
        /* <DEDUP_REMOVED lines=8> */
.L_x_11:
[----:B-1----:R-:W-:Y:S01]  /*0f30*/  SHF.R.U64 R4, R4, R15, R5 ;  /* 0x0000000f04047219 */ /* 0x002fe20000001205 */
[----:B0-----:R-:W-:Y:S01]  /*0f40*/  VIADD R5, R26, 0xffffffff ;  /* 0xffffffff1a057836 */ /* 0x001fe20000000000 */
[----:B------:R-:W-:Y:S01]  /*0f50*/  SHF.L.U32 R3, R23, R30, RZ ;  /* 0x0000001e17037219 */ /* 0x000fe200000006ff */
[----:B------:R-:W-:Y:S01]  /*0f60*/  IMAD.MOV.U32 R23, RZ, RZ, R27 ;  /* 0x000000ffff177224 */ /* 0x000fe200078e001b */
[----:B------:R-:W-:Y:S01]  /*0f70*/  LOP3.LUT R12, R29, R12, RZ, 0xc0, !PT ;  /* 0x0000000c1d0c7212 */ /* 0x000fe200078ec0ff */
[----:B------:R-:W-:Y:S01]  /*0f80*/  IMAD.MOV R8, RZ, RZ, -R4 ;  /* 0x000000ffff087224 */ /* 0x000fe200078e0a04 */
[----:B------:R-:W-:Y:S02]  /*0f90*/  SEL R6, R6, R31, !P1 ;  /* 0x0000001f06067207 */ /* 0x000fe40004800000 */
[----:B------:R-:W-:Y:S01]  /*0fa0*/  LOP3.LUT R5, R14, R5, RZ, 0xc0, !PT ;  /* 0x000000050e057212 */ /* 0x000fe200078ec0ff */
[----:B------:R-:W-:Y:S02]  /*0fb0*/  IMAD R9, R3, R4, R12 ;  /* 0x0000000403097224 */ /* 0x000fe400078e020c */
[----:B--2---:R-:W-:-:S02]  /*0fc0*/  IMAD R3, R8, R21, R20 ;  /* 0x0000001508037224 */ /* 0x004fc400078e0214 */
[----:B---3--:R-:W-:Y:S02]  /*0fd0*/  IMAD R6, R9, R25, R6 ;  /* 0x0000001909067224 */ /* 0x008fe400078e0206 */
[----:B------:R-:W-:Y:S02]  /*0fe0*/  IMAD R109, R3, R26, R5 ;  /* 0x0000001a036d7224 */ /* 0x000fe400078e0205 */
[----:B------:R-:W-:-:S03]  /*0ff0*/  IMAD.MOV.U32 R4, RZ, RZ, 0x1 ;  /* 0x00000001ff047424 */ /* 0x000fc600078e00ff */
[----:B------:R-:W-:Y:S02]  /*1000*/  SEL R102, R109, R6, !P1 ;  /* 0x000000066d667207 */ /* 0x000fe40004800000 */
[----:B------:R-:W-:Y:S02]  /*1010*/  PRMT R3, R4, 0x7610, R3 ;  /* 0x0000761004037816 */ /* 0x000fe40000000003 */
[----:B------:R-:W-:-:S07]  /*1020*/  SEL R109, R6, R109, !P1 ;  /* 0x0000006d066d7207 */ /* 0x000fce0004800000 */
.L_x_9:
[----:B------:R-:W-:-:S08]  /*1030*/  NOP ;  /* 0x0000000000007918 */ /* 0x000fd00000000000 */
[----:B------:R-:W0:Y:S02]  /*1040*/  USETMAXREG.TRY_ALLOC.CTAPOOL UP0, 0xe8 ;  /* 0x000000e8000079c8 */ /* 0x000e240008000600 */
[----:B0-----:R-:W-:-:S13]  /*1050*/  PLOP3.LUT P0, PT, PT, PT, UP0, 0x80, 0x0 ;  /* 0x000000000000781c */ /* 0x001fda0003f0f008 */
[----:B------:R-:W-:Y:S05]  /*1060*/  @!P0 BRA `(.L_x_9) ;  /* 0xfffffffc00f08947 */ /* 0x000fea000383ffff */
[----:B------:R-:W-:Y:S01]  /*1070*/  ULDC.64 UR4, c[0x0][0x598] ;  /* 0x0001660000047ab9 */ /* 0x000fe20000000a00 */
[----:B------:R-:W-:Y:S01]  /*1080*/  ULDC.64 UR38, c[0x0][0x208] ;  /* 0x0000820000267ab9 */ /* 0x000fe20000000a00 */
[----:B------:R-:W-:-:S04]  /*1090*/  ISETP.NE.U32.AND P0, PT, RZ, UR4, PT ;  /* 0x00000004ff007c0c */ /* 0x000fc8000bf05070 */
[----:B------:R-:W-:-:S13]  /*10a0*/  ISETP.NE.AND.EX P0, PT, RZ, UR5, PT, P0 ;  /* 0x00000005ff007c0c */ /* 0x000fda000bf05300 */
[----:B------:R-:W-:Y:S05]  /*10b0*/  @!P0 BRA `(.L_x_12) ;  /* 0x00000000001c8947 */ /* 0x000fea0003800000 */
[----:B------:R-:W0:Y:S02]  /*10c0*/  LDC.64 R4, c[0x0][0x598] ;  /* 0x00016600ff047b82 */ /* 0x000e240000000a00 */
[----:B0-----:R-:W2:Y:S02]  /*10d0*/  LDG.E.64 R4, desc[UR38][R4.64] ;  /* 0x0000002604047981 */ /* 0x001ea4000c1e1b00 */
[----:B--2---:R-:W-:-:S04]  /*10e0*/  ISETP.NE.U32.AND P0, PT, R4, RZ, PT ;  /* 0x000000ff0400720c */ /* 0x004fc80003f05070 */
[----:B------:R-:W-:-:S13]  /*10f0*/  ISETP.NE.AND.EX P0, PT, R5, RZ, PT, P0 ;  /* 0x000000ff0500720c */ /* 0x000fda0003f05300 */
[----:B------:R-:W-:Y:S05]  /*1100*/  @!P0 BRA `(.L_x_12) ;  /* 0x0000000000088947 */ /* 0x000fea0003800000 */
[----:B------:R0:W5:Y:S01]  /*1110*/  LD.E R90, desc[UR38][R4.64] ;  /* 0x00000026045a7980 */ /* 0x000162000c101900 */
[----:B------:R-:W-:Y:S05]  /*1120*/  BRA `(.L_x_13) ;  /* 0x0000000000247947 */ /* 0x000fea0003800000 */
.L_x_12:
[----:B------:R-:W-:Y:S02]  /*1130*/  ULDC.64 UR4, c[0x0][0x588] ;  /* 0x0001620000047ab9 */ /* 0x000fe40000000a00 */
[----:B------:R-:W-:-:S04]  /*1140*/  ISETP.NE.U32.AND P0, PT, RZ, UR4, PT ;  /* 0x00000004ff007c0c */ /* 0x000fc8000bf05070 */
[----:B------:R-:W-:-:S13]  /*1150*/  ISETP.NE.AND.EX P0, PT, RZ, UR5, PT, P0 ;  /* 0x00000005ff007c0c */ /* 0x000fda000bf05300 */
[----:B------:R-:W-:Y:S05]  /*1160*/  @!P0 BRA `(.L_x_14) ;  /* 0x00000000000c8947 */ /* 0x000fea0003800000 */
[----:B------:R-:W0:Y:S02]  /*1170*/  LDC.64 R90, c[0x0][0x588] ;  /* 0x00016200ff5a7b82 */ /* 0x000e240000000a00 */
[----:B0-----:R1:W5:Y:S01]  /*1180*/  LDG.E R90, desc[UR38][R90.64] ;  /* 0x000000265a5a7981 */ /* 0x001362000c1e1900 */
[----:B------:R-:W-:Y:S05]  /*1190*/  BRA `(.L_x_13) ;  /* 0x0000000000087947 */ /* 0x000fea0003800000 */
.L_x_14:
[----:B------:R-:W-:Y:S02]  /*11a0*/  ULDC UR4, c[0x0][0x580] ;  /* 0x0001600000047ab9 */ /* 0x000fe40000000800 */
[----:B------:R-:W-:-:S07]  /*11b0*/  IMAD.U32 R90, RZ, RZ, UR4 ;  /* 0x00000004ff5a7e24 */ /* 0x000fce000f8e00ff */
.L_x_13:
[----:B------:R-:W-:Y:S02]  /*11c0*/  ULDC.64 UR4, c[0x0][0x5a0] ;  /* 0x0001680000047ab9 */ /* 0x000fe40000000a00 */
[----:B------:R-:W-:-:S04]  /*11d0*/  ISETP.NE.U32.AND P0, PT, RZ, UR4, PT ;  /* 0x00000004ff007c0c */ /* 0x000fc8000bf05070 */
[----:B------:R-:W-:-:S13]  /*11e0*/  ISETP.NE.AND.EX P0, PT, RZ, UR5, PT, P0 ;  /* 0x00000005ff007c0c */ /* 0x000fda000bf05300 */
[----:B------:R-:W-:Y:S05]  /*11f0*/  @!P0 BRA `(.L_x_15) ;  /* 0x00000000001c8947 */ /* 0x000fea0003800000 */
[----:B0-----:R-:W0:Y:S02]  /*1200*/  LDC.64 R4, c[0x0][0x5a0] ;  /* 0x00016800ff047b82 */ /* 0x001e240000000a00 */
[----:B0-----:R-:W2:Y:S02]  /*1210*/  LDG.E.64 R4, desc[UR38][R4.64] ;  /* 0x0000002604047981 */ /* 0x001ea4000c1e1b00 */
[----:B--2---:R-:W-:-:S04]  /*1220*/  ISETP.NE.U32.AND P0, PT, R4, RZ, PT ;  /* 0x000000ff0400720c */ /* 0x004fc80003f05070 */
[----:B------:R-:W-:-:S13]  /*1230*/  ISETP.NE.AND.EX P0, PT, R5, RZ, PT, P0 ;  /* 0x000000ff0500720c */ /* 0x000fda0003f05300 */
[----:B------:R-:W-:Y:S05]  /*1240*/  @!P0 BRA `(.L_x_15) ;  /* 0x0000000000088947 */ /* 0x000fea0003800000 */
[----:B-1----:R0:W5:Y:S01]  /*1250*/  LD.E R91, desc[UR38][R4.64] ;  /* 0x00000026045b7980 */ /* 0x002162000c101900 */
[----:B------:R-:W-:Y:S05]  /*1260*/  BRA `(.L_x_16) ;  /* 0x0000000000247947 */ /* 0x000fea0003800000 */
.L_x_15:
[----:B------:R-:W-:Y:S02]  /*1270*/  ULDC.64 UR4, c[0x0][0x590] ;  /* 0x0001640000047ab9 */ /* 0x000fe40000000a00 */
[----:B------:R-:W-:-:S04]  /*1280*/  ISETP.NE.U32.AND P0, PT, RZ, UR4, PT ;  /* 0x00000004ff007c0c */ /* 0x000fc8000bf05070 */
[----:B------:R-:W-:-:S13]  /*1290*/  ISETP.NE.AND.EX P0, PT, RZ, UR5, PT, P0 ;  /* 0x00000005ff007c0c */ /* 0x000fda000bf05300 */
[----:B------:R-:W-:Y:S05]  /*12a0*/  @!P0 BRA `(.L_x_17) ;  /* 0x00000000000c8947 */ /* 0x000fea0003800000 */
[----:B0-----:R-:W1:Y:S02]  /*12b0*/  LDC.64 R4, c[0x0][0x590] ;  /* 0x00016400ff047b82 */ /* 0x001e640000000a00 */
[----:B-1----:R1:W5:Y:S01]  /*12c0*/  LDG.E R91, desc[UR38][R4.64] ;  /* 0x00000026045b7981 */ /* 0x002362000c1e1900 */
[----:B------:R-:W-:Y:S05]  /*12d0*/  BRA `(.L_x_16) ;  /* 0x0000000000087947 */ /* 0x000fea0003800000 */
.L_x_17:
[----:B------:R-:W-:Y:S02]  /*12e0*/  ULDC UR4, c[0x0][0x584] ;  /* 0x0001610000047ab9 */ /* 0x000fe40000000800 */
[----:B-1----:R-:W-:-:S07]  /*12f0*/  IMAD.U32 R91, RZ, RZ, UR4 ;  /* 0x00000004ff5b7e24 */ /* 0x002fce000f8e00ff */
.L_x_16:
[----:B------:R-:W-:-:S13]  /*1300*/  LOP3.LUT P0, RZ, R3, 0xff, RZ, 0xc0, !PT ;  /* 0x000000ff03ff7812 */ /* 0x000fda000780c0ff */
[----:B------:R-:W-:Y:S05]  /*1310*/  @!P0 EXIT ;  /* 0x000000000000894d */ /* 0x000fea0003800000 */
[----:B------:R-:W2:Y:S01]  /*1320*/  LDC R96, c[0x0][0x658] ;  /* 0x00019600ff607b82 */ /* 0x000ea20000000800 */
[----:B------:R-:W-:Y:S01]  /*1330*/  ULDC.64 UR6, c[0x0][0x288] ;  /* 0x0000a20000067ab9 */ /* 0x000fe20000000a00 */
[----:B------:R-:W-:Y:S01]  /*1340*/  LOP3.LUT R7, R7, 0x1, RZ, 0xc0, !PT ;  /* 0x0000000107077812 */ /* 0x000fe200078ec0ff */
[----:B------:R-:W-:Y:S01]  /*1350*/  UIADD3 UR4, UR7, 0x1f, URZ ;  /* 0x0000001f07047890 */ /* 0x000fe2000fffe03f */
[----:B------:R-:W-:Y:S01]  /*1360*/  SHF.R.U32.HI R3, RZ, 0x2, R98 ;  /* 0x00000002ff037819 */ /* 0x000fe20000011662 */
[----:B01----:R-:W-:Y:S01]  /*1370*/  IMAD.U32 R4, RZ, RZ, UR6 ;  /* 0x00000006ff047e24 */ /* 0x003fe2000f8e00ff */
[----:B------:R-:W-:Y:S01]  /*1380*/  SHF.R.U32.HI R0, RZ, 0x1, R0 ;  /* 0x00000001ff007819 */ /* 0x000fe20000011600 */
[----:B------:R-:W-:Y:S01]  /*1390*/  USHF.R.S32.HI UR5, URZ, 0x1f, UR4 ;  /* 0x0000001f3f057899 */ /* 0x000fe20008011404 */
[----:B------:R-:W0:Y:S01]  /*13a0*/  LDC.64 R92, c[0x0][0x5c8] ;  /* 0x00017200ff5c7b82 */ /* 0x000e220000000a00 */
[----:B------:R-:W-:Y:S01]  /*13b0*/  LOP3.LUT R97, R98, 0x3, RZ, 0xc0, !PT ;  /* 0x0000000362617812 */ /* 0x000fe200078ec0ff */
[----:B------:R-:W-:Y:S01]  /*13c0*/  IMAD.SHL.U32 R88, R7, 0x40, RZ ;  /* 0x0000004007587824 */ /* 0x000fe200078e00ff */
[----:B------:R-:W-:Y:S01]  /*13d0*/  LOP3.LUT R3, R3, 0x7, RZ, 0xc0, !PT ;  /* 0x0000000703037812 */ /* 0x000fe200078ec0ff */
[----:B------:R-:W-:Y:S01]  /*13e0*/  ULEA.HI UR5, UR5, UR4, URZ, 0x5 ;  /* 0x0000000405057291 */ /* 0x000fe2000f8f283f */
[----:B------:R-:W-:Y:S01]  /*13f0*/  LOP3.LUT R0, R0, 0x30, RZ, 0xc0, !PT ;  /* 0x0000003000007812 */ /* 0x000fe200078ec0ff */
[----:B------:R-:W-:Y:S01]  /*1400*/  IMAD R97, R97, -0x2, R4 ;  /* 0xfffffffe61617824 */ /* 0x000fe200078e0204 */
[--C-:B------:R-:W-:Y:S01]  /*1410*/  LOP3.LUT R88, R88, 0x40, R3.reuse, 0xe2, !PT ;  /* 0x0000004058587812 */ /* 0x100fe200078ee203 */
[----:B------:R-:W-:Y:S01]  /*1420*/  USHF.R.S32.HI UR43, URZ, 0x5, UR5 ;  /* 0x000000053f2b7899 */ /* 0x000fe20008011405 */
[----:B------:R-:W-:Y:S01]  /*1430*/  IADD3 R4, RZ, -R0, -R3 ;  /* 0x80000000ff047210 */ /* 0x000fe20007ffe803 */
[----:B------:R-:W-:Y:S01]  /*1440*/  IMAD.MOV.U32 R3, RZ, RZ, -0x1 ;  /* 0xffffffffff037424 */ /* 0x000fe200078e00ff */
[----:B------:R-:W-:Y:S01]  /*1450*/  LOP3.LUT R99, R98, 0x80, RZ, 0xc0, !PT ;  /* 0x0000008062637812 */ /* 0x000fe200078ec0ff */
[----:B------:R-:W-:Y:S01]  /*1460*/  IMAD.MOV.U32 R5, RZ, RZ, 0x1 ;  /* 0x00000001ff057424 */ /* 0x000fe200078e00ff */
[----:B------:R-:W-:Y:S01]  /*1470*/  UISETP.LT.AND UP0, UPT, UR43, 0x1, UPT ;  /* 0x000000012b00788c */ /* 0x000fe2000bf01270 */
[----:B------:R-:W-:Y:S01]  /*1480*/  IMAD R4, R7, -0x40, R4 ;  /* 0xffffffc007047824 */ /* 0x000fe200078e0204 */
[----:B------:R-:W-:Y:S01]  /*1490*/  ULDC UR4, c[0x0][0x284] ;  /* 0x0000a10000047ab9 */ /* 0x000fe20000000800 */
[----:B--2---:R-:W-:Y:S01]  /*14a0*/  SHF.L.U32 R3, R3, R96, RZ ;  /* 0x0000006003037219 */ /* 0x004fe200000006ff */
[----:B------:R-:W-:Y:S01]  /*14b0*/  USEL UR44, UR43, 0x1, UP0 ;  /* 0x000000012b2c7887 */ /* 0x000fe20008000000 */
[----:B------:R-:W-:Y:S01]  /*14c0*/  LOP3.LUT R88, R88, R0, RZ, 0xfc, !PT ;  /* 0x0000000058587212 */ /* 0x000fe200078efcff */
[----:B------:R-:W-:Y:S01]  /*14d0*/  IMAD.SHL.U32 R98, R98, 0x2, RZ ;  /* 0x0000000262627824 */ /* 0x000fe200078e00ff */
[----:B------:R-:W-:Y:S01]  /*14e0*/  SHF.L.U32 R96, R5, R96, RZ ;  /* 0x0000006005607219 */ /* 0x000fe200000006ff */
[----:B------:R-:W-:Y:S01]  /*14f0*/  VIADD R101, R4, UR4 ;  /* 0x0000000404657c36 */ /* 0x000fe20008000000 */
[----:B------:R-:W-:Y:S01]  /*1500*/  LOP3.LUT R114, R18, 0x1, RZ, 0xfc, !PT ;  /* 0x0000000112727812 */ /* 0x000fe200078efcff */
[----:B------:R-:W-:Y:S01]  /*1510*/  IMAD.MOV.U32 R89, RZ, RZ, RZ ;  /* 0x000000ffff597224 */ /* 0x000fe200078e00ff */
[C-C-:B0-----:R-:W-:Y:S01]  /*1520*/  SHF.L.U64.HI R94, R92.reuse, 0x7, R93.reuse ;  /* 0x000000075c5e7819 */ /* 0x141fe2000001025d */
[----:B------:R-:W-:Y:S01]  /*1530*/  UIADD3 UR44, UR43, -UR44, URZ ;  /* 0x8000002c2b2c7290 */ /* 0x000fe2000fffe03f */
[C---:B------:R-:W-:Y:S01]  /*1540*/  SHF.L.U64.HI R95, R92.reuse, 0x3, R93 ;  /* 0x000000035c5f7819 */ /* 0x040fe2000001025d */
[C---:B------:R-:W-:Y:S01]  /*1550*/  IMAD.SHL.U32 R93, R92.reuse, 0x80, RZ ;  /* 0x000000805c5d7824 */ /* 0x040fe200078e00ff */
[----:B------:R-:W-:Y:S01]  /*1560*/  SHF.R.U32.HI R99, RZ, 0x7, R99 ;  /* 0x00000007ff637819 */ /* 0x000fe20000011663 */
[----:B------:R-:W-:Y:S01]  /*1570*/  IMAD.SHL.U32 R92, R92, 0x8, RZ ;  /* 0x000000085c5c7824 */ /* 0x000fe200078e00ff */
[----:B------:R-:W-:Y:S01]  /*1580*/  LOP3.LUT R100, RZ, R3, RZ, 0x33, !PT ;  /* 0x00000003ff647212 */ /* 0x000fe200078e33ff */
[----:B------:R-:W-:Y:S01]  /*1590*/  UMOV UR40, URZ ;  /* 0x0000003f00287c82 */ /* 0x000fe20008000000 */
[----:B------:R-:W-:-:S05]  /*15a0*/  UMOV UR41, URZ ;  /* 0x0000003f00297c82 */ /* 0x000fca0008000000 */
.L_x_161:
[----:B0-----:R-:W0:Y:S01]  /*15b0*/  SHFL.IDX PT, R0, R99, RZ, 0x1f ;  /* 0x00001fff63007589 */ /* 0x001e2200000e0000 */
[----:B-1----:R-:W1:Y:S01]  /*15c0*/  S2UR UR7, SR_CgaCtaId ;  /* 0x00000000000779c3 */ /* 0x002e620000008800 */
[----:B------:R-:W-:Y:S01]  /*15d0*/  UMOV UR6, 0x400 ;  /* 0x0000040000067882 */ /* 0x000fe20000000000 */
[----:B0-----:R-:W-:Y:S01]  /*15e0*/  R2UR UR4, R0 ;  /* 0x00000000000472ca */ /* 0x001fe200000e0000 */
[----:B-1----:R-:W-:-:S12]  /*15f0*/  ULEA UR6, UR7, UR6, 0x18 ;  /* 0x0000000607067291 */ /* 0x002fd8000f8ec03f */
[----:B------:R-:W-:-:S04]  /*1600*/  ULEA.HI UR5, UR4, UR4, URZ, 0x1 ;  /* 0x0000000404057291 */ /* 0x000fc8000f8f083f */
[----:B------:R-:W-:-:S04]  /*1610*/  ULOP3.LUT UR5, UR5, 0xffffe, URZ, 0xc0, !UPT ;  /* 0x000ffffe05057892 */ /* 0x000fc8000f8ec03f */
[----:B------:R-:W-:-:S03]  /*1620*/  UIADD3 UR5, UR4, -UR5, URZ ;  /* 0x8000000504057290 */ /* 0x000fc6000fffe03f */
[----:B------:R-:W-:Y:S01]  /*1630*/  ULDC UR4, c[0x0][0x28c] ;  /* 0x0000a30000047ab9 */ /* 0x000fe20000000800 */
[----:B------:R-:W-:Y:S01]  /*1640*/  ULEA UR5, UR5, UR6, 0xc ;  /* 0x0000000605057291 */ /* 0x000fe2000f8e603f */
[----:B------:R-:W-:-:S03]  /*1650*/  ISETP.LT.AND P0, PT, RZ, UR4, PT ;  /* 0x00000004ff007c0c */ /* 0x000fc6000bf01270 */
[----:B------:R-:W-:-:S04]  /*1660*/  UIADD3 UR5, UR5, 0x180, URZ ;  /* 0x0000018005057890 */ /* 0x000fc8000fffe03f */
[----:B------:R-:W-:-:S04]  /*1670*/  USHF.R.U32.HI UR5, URZ, 0x4, UR5 ;  /* 0x000000043f057899 */ /* 0x000fc80008011605 */
[----:B------:R-:W-:-:S04]  /*1680*/  ULOP3.LUT UR5, UR5, 0x3fff, URZ, 0xc0, !UPT ;  /* 0x00003fff05057892 */ /* 0x000fc8000f8ec03f */
[----:B------:R-:W-:Y:S01]  /*1690*/  ULOP3.LUT UR45, UR5, 0x10000, URZ, 0xfc, !UPT ;  /* 0x00010000052d7892 */ /* 0x000fe2000f8efc3f */
[----:B--2345:R-:W-:Y:S11]  /*16a0*/  @P0 BRA `(.L_x_18) ;  /* 0x0000000000400947 */ /* 0x03cff60003800000 */
[----:B------:R-:W-:Y:S01]  /*16b0*/  MOV R0, 0x0 ;  /* 0x0000000000007802 */ /* 0x000fe20000000f00 */
[----:B------:R-:W-:Y:S01]  /*16c0*/  ULDC.64 UR4, c[0x4][0x68] ;  /* 0x01001a0000047ab9 */ /* 0x000fe20000000a00 */
[----:B------:R-:W-:Y:S01]  /*16d0*/  ULDC.64 UR6, c[0x4][0x8] ;  /* 0x0100020000067ab9 */ /* 0x000fe20000000a00 */
[----:B------:R-:W-:Y:S01]  /*16e0*/  IMAD.U32 R4, RZ, RZ, UR4 ;  /* 0x00000004ff047e24 */ /* 0x000fe2000f8e00ff */
[----:B------:R0:W1:Y:S01]  /*16f0*/  LDC.64 R14, c[0x4][R0] ;  /* 0x01000000000e7b82 */ /* 0x0000620000000a00 */
[----:B------:R-:W-:Y:S01]  /*1700*/  IMAD.U32 R5, RZ, RZ, UR5 ;  /* 0x00000005ff057e24 */ /* 0x000fe2000f8e00ff */
[----:B------:R-:W-:Y:S01]  /*1710*/  ULDC.64 UR4, c[0x4][0x70] ;  /* 0x01001c0000047ab9 */ /* 0x000fe20000000a00 */
[----:B------:R-:W-:Y:S02]  /*1720*/  IMAD.U32 R10, RZ, RZ, UR6 ;  /* 0x00000006ff0a7e24 */ /* 0x000fe4000f8e00ff */
[----:B------:R-:W-:Y:S02]  /*1730*/  IMAD.U32 R6, RZ, RZ, UR4 ;  /* 0x00000004ff067e24 */ /* 0x000fe4000f8e00ff */
[----:B------:R-:W-:-:S02]  /*1740*/  IMAD.U32 R7, RZ, RZ, UR5 ;  /* 0x00000005ff077e24 */ /* 0x000fc4000f8e00ff */
[----:B------:R-:W-:Y:S02]  /*1750*/  IMAD.U32 R11, RZ, RZ, UR7 ;  /* 0x00000007ff0b7e24 */ /* 0x000fe4000f8e00ff */
[----:B------:R-:W-:Y:S02]  /*1760*/  IMAD.MOV.U32 R8, RZ, RZ, 0x1e1 ;  /* 0x000001e1ff087424 */ /* 0x000fe400078e00ff */
[----:B------:R-:W-:Y:S02]  /*1770*/  IMAD.MOV.U32 R12, RZ, RZ, 0x1 ;  /* 0x00000001ff0c7424 */ /* 0x000fe400078e00ff */
[----:B0-----:R-:W-:-:S07]  /*1780*/  IMAD.MOV.U32 R13, RZ, RZ, RZ ;  /* 0x000000ffff0d7224 */ /* 0x001fce00078e00ff */
[----:B------:R-:W-:-:S07]  /*1790*/  LEPC R20, `(.L_x_18) ;  /* 0x000000001014794e */ /* 0x000fce0000000000 */
[----:B-1---5:R-:W-:Y:S05]  /*17a0*/  CALL.ABS.NOINC R14 ;  /* 0x000000000e007343 */ /* 0x022fea0003c00000 */
.L_x_18:
[----:B------:R-:W-:-:S13]  /*17b0*/  ISETP.NE.AND P0, PT, R114, 0x3, PT ;  /* 0x000000037200780c */ /* 0x000fda0003f05270 */
[----:B------:R-:W-:Y:S05]  /*17c0*/  @!P0 BRA `(.L_x_19) ;  /* 0x0000000000048947 */ /* 0x000fea0003800000 */
[----:B------:R-:W-:Y:S01]  /*17d0*/  BPT.TRAP 0x1 ;  /* 0x000000040000795c */ /* 0x000fe20000300000 */
.L_x_19:
[----:B------:R-:W0:Y:S01]  /*17e0*/  S2UR UR5, SR_CgaCtaId ;  /* 0x00000000000579c3 */ /* 0x000e220000008800 */
[----:B------:R-:W-:Y:S01]  /*17f0*/  UMOV UR4, 0x400 ;  /* 0x0000040000047882 */ /* 0x000fe20000000000 */
[----:B------:R-:W-:Y:S02]  /*1800*/  IMAD.U32 R0, RZ, RZ, UR40 ;  /* 0x00000028ff007e24 */ /* 0x000fe4000f8e00ff */
[----:B------:R-:W-:-:S03]  /*1810*/  IMAD.U32 R3, RZ, RZ, UR41 ;  /* 0x00000029ff037e24 */ /* 0x000fc6000f8e00ff */
[----:B------:R-:W-:Y:S01]  /*1820*/  SHF.L.U32 R0, R0, 0x1f, RZ ;  /* 0x0000001f00007819 */ /* 0x000fe200000006ff */
[----:B0-----:R-:W-:-:S06]  /*1830*/  ULEA UR4, UR5, UR4, 0x18 ;  /* 0x0000000405047291 */ /* 0x001fcc000f8ec03f */
[----:B------:R-:W-:-:S04]  /*1840*/  IMAD.U32 R6, RZ, RZ, UR4 ;  /* 0x00000004ff067e24 */ /* 0x000fc8000f8e00ff */
[----:B------:R-:W-:-:S04]  /*1850*/  IMAD R3, R3, 0x8, R6 ;  /* 0x0000000803037824 */ /* 0x000fc800078e0206 */
[----:B------:R0:W1:Y:S01]  /*1860*/  SYNCS.PHASECHK.TRANS64.TRYWAIT P1, [R3+URZ], R0 ;  /* 0x00000000030075a7 */ /* 0x000062000802017f */
[----:B------:R-:W-:Y:S05]  /*1870*/  @!P0 BRA `(.L_x_20) ;  /* 0x0000000000048947 */ /* 0x000fea0003800000 */
[----:B------:R-:W-:Y:S01]  /*1880*/  BPT.TRAP 0x1 ;  /* 0x000000040000795c */ /* 0x000fe20000300000 */
.L_x_20:
[----:B------:R-:W-:-:S05]  /*1890*/  IMAD.U32 R4, RZ, RZ, UR44 ;  /* 0x0000002cff047e24 */ /* 0x000fca000f8e00ff */
[----:B------:R-:W-:Y:S01]  /*18a0*/  ISETP.GE.AND P2, PT, R4, 0x1, PT ;  /* 0x000000010400780c */ /* 0x000fe20003f46270 */
[----:B-1----:R-:W-:-:S12]  /*18b0*/  @P1 BRA `(.L_x_21) ;  /* 0x0000000000081947 */ /* 0x002fd80003800000 */
[----:B------:R-:W1:Y:S02]  /*18c0*/  SYNCS.PHASECHK.TRANS64.TRYWAIT P1, [R3+URZ], R0 ;  /* 0x00000000030075a7 */ /* 0x000e64000802017f */
[----:B-1----:R-:W-:Y:S05]  /*18d0*/  @!P1 BRA `(.L_x_22) ;  /* 0x0000007400949947 */ /* 0x002fea0003800000 */
.L_x_21:
[----:B------:R-:W-:Y:S05]  /*18e0*/  WARPSYNC.ALL ;  /* 0x0000000000007948 */ /* 0x000fea0003800000 */
[----:B------:R-:W-:Y:S01]  /*18f0*/  R2UR UR4, R6 ;  /* 0x00000000060472ca */ /* 0x000fe200000e0000 */
[----:B------:R-:W-:Y:S01]  /*1900*/  ULEA UR6, UR41, UR45, 0xa ;  /* 0x0000002d29067291 */ /* 0x000fe2000f8e503f */
[----:B------:R-:W-:Y:S01]  /*1910*/  WARPGROUP.ARRIVE ;  /* 0x00000000000079c5 */ /* 0x000fe20000000000 */
[----:B------:R-:W-:Y:S01]  /*1920*/  UMOV UR9, 0x80000020 ;  /* 0x8000002000097882 */ /* 0x000fe20000000000 */
[----:B------:R-:W-:Y:S01]  /*1930*/  UMOV UR11, 0x80000020 ;  /* 0x80000020000b7882 */ /* 0x000fe20000000000 */
[----:B------:R-:W-:-:S03]  /*1940*/  UIADD3 UR7, UR6, 0x200, URZ ;  /* 0x0000020006077890 */ /* 0x000fc6000fffe03f */
[----:B------:R-:W-:-:S05]  /*1950*/  UMOV UR8, UR6 ;  /* 0x0000000600087c82 */ /* 0x000fca0008000000 */
[----:B------:R-:W-:-:S04]  /*1960*/  UIADD3 UR4, UR4, 0x2c180, URZ ;  /* 0x0002c18004047890 */ /* 0x000fc8000fffe03f */
[----:B------:R-:W-:-:S04]  /*1970*/  USHF.R.U32.HI UR4, URZ, 0x4, UR4 ;  /* 0x000000043f047899 */ /* 0x000fc80008011604 */
[----:B------:R-:W-:-:S04]  /*1980*/  ULOP3.LUT UR4, UR4, 0x3fff, URZ, 0xc0, !UPT ;  /* 0x00003fff04047892 */ /* 0x000fc8000f8ec03f */
[----:B------:R-:W-:-:S04]  /*1990*/  ULOP3.LUT UR4, UR4, 0x10000, URZ, 0xfc, !UPT ;  /* 0x0001000004047892 */ /* 0x000fc8000f8efc3f */
[----:B------:R-:W-:-:S07]  /*19a0*/  ULEA UR5, UR41, UR4, 0x8 ;  /* 0x0000000429057291 */ /* 0x000fce000f8e403f */
[----:B------:R-:W-:Y:S02]  /*19b0*/  UMOV UR10, UR5 ;  /* 0x00000005000a7c82 */ /* 0x000fe40008000000 */
[----:B------:R-:W-:Y:S01]  /*19c0*/  HGMMA.64x64x16.F32 R56, gdesc[UR8], RZ, !UPT, gsb0 ;  /* 0x00e00000083879f0 */ /* 0x000fe2000c0008ff */
[----:B------:R-:W-:Y:S01]  /*19d0*/  UMOV UR8, UR7 ;  /* 0x0000000700087c82 */ /* 0x000fe20008000000 */
[----:B------:R-:W-:Y:S01]  /*19e0*/  UMOV UR9, 0x80000020 ;  /* 0x8000002000097882 */ /* 0x000fe20000000000 */
[----:B------:R-:W-:Y:S02]  /*19f0*/  WARPGROUP.DEPBAR.LE gsb0, 0x0 ;  /* 0x00008000000079c5 */ /* 0x000fe40000010000 */
[----:B------:R-:W-:-:S06]  /*1a00*/  WARPGROUP.ARRIVE ;  /* 0x00000000000079c5 */ /* 0x000fcc0000000000 */
[----:B------:R-:W-:Y:S01]  /*1a10*/  HGMMA.64x64x16.F32 R24, gdesc[UR8], RZ, !UPT, gsb0 ;  /* 0x00e00000081879f0 */ /* 0x000fe2000c0008ff */
[----:B------:R-:W-:Y:S02]  /*1a20*/  UIADD3 UR8, UR6, 0x2, URZ ;  /* 0x0000000206087890 */ /* 0x000fe4000fffe03f */
[----:B------:R-:W-:Y:S01]  /*1a30*/  UIADD3 UR10, UR5, 0x2, URZ ;  /* 0x00000002050a7890 */ /* 0x000fe2000fffe03f */
[----:B------:R-:W-:Y:S01]  /*1a40*/  UMOV UR9, 0x80000020 ;  /* 0x8000002000097882 */ /* 0x000fe20000000000 */
[----:B------:R-:W-:Y:S01]  /*1a50*/  UMOV UR11, 0x80000020 ;  /* 0x80000020000b7882 */ /* 0x000fe20000000000 */
[----:B------:R-:W-:Y:S01]  /*1a60*/  UIADD3 UR6, UR6, 0x202, URZ ;  /* 0x0000020206067890 */ /* 0x000fe2000fffe03f */
[----:B------:R-:W-:Y:S02]  /*1a70*/  WARPGROUP.DEPBAR.LE gsb0, 0x0 ;  /* 0x00008000000079c5 */ /* 0x000fe40000010000 */
[----:B------:R-:W-:-:S06]  /*1a80*/  WARPGROUP.ARRIVE ;  /* 0x00000000000079c5 */ /* 0x000fcc0000000000 */
[----:B------:R-:W-:Y:S01]  /*1a90*/  HGMMA.64x64x16.F32 R56, gdesc[UR8], R56, gsb0 ;  /* 0x00e00000083879f0 */ /* 0x000fe20008000838 */
[----:B------:R-:W-:Y:S01]  /*1aa0*/  UMOV UR8, UR6 ;  /* 0x0000000600087c82 */ /* 0x000fe20008000000 */
[----:B------:R-:W-:Y:S01]  /*1ab0*/  UMOV UR9, 0x80000020 ;  /* 0x8000002000097882 */ /* 0x000fe20000000000 */
[----:B------:R-:W-:Y:S02]  /*1ac0*/  WARPGROUP.DEPBAR.LE gsb0, 0x0 ;  /* 0x00008000000079c5 */ /* 0x000fe40000010000 */
[----:B------:R-:W-:-:S06]  /*1ad0*/  WARPGROUP.ARRIVE ;  /* 0x00000000000079c5 */ /* 0x000fcc0000000000 */
[----:B------:R-:W-:Y:S03]  /*1ae0*/  HGMMA.64x64x16.F32 R24, gdesc[UR8], R24, gsb0 ;  /* 0x00e00000081879f0 */ /* 0x000fe60008000818 */
[----:B------:R-:W-:Y:S02]  /*1af0*/  WARPGROUP.DEPBAR.LE gsb0, 0x0 ;  /* 0x00008000000079c5 */ /* 0x000fe40000010000 */
[----:B------:R-:W-:Y:S05]  /*1b00*/  @!P2 BRA `(.L_x_23) ;  /* 0x000000040020a947 */ /* 0x000fea0003800000 */
[----:B------:R-:W-:Y:S01]  /*1b10*/  UIADD3 UR5, UR41, 0x1, URZ ;  /* 0x0000000129057890 */ /* 0x000fe2000fffe03f */
[----:B01----:R-:W-:Y:S02]  /*1b20*/  IMAD.U32 R0, RZ, RZ, UR44 ;  /* 0x0000002cff007e24 */ /* 0x003fe4000f8e00ff */
[----:B------:R-:W-:Y:S01]  /*1b30*/  IMAD.U32 R3, RZ, RZ, UR41 ;  /* 0x00000029ff037e24 */ /* 0x000fe2000f8e00ff */
[----:B------:R-:W-:-:S04]  /*1b40*/  UISETP.NE.AND UP0, UPT, UR5, 0xb, UPT ;  /* 0x0000000b0500788c */ /* 0x000fc8000bf05270 */
[----:B------:R-:W-:Y:S02]  /*1b50*/  USEL UR6, URZ, 0x1, UP0 ;  /* 0x000000013f067887 */ /* 0x000fe40008000000 */
[----:B------:R-:W-:Y:S02]  /*1b60*/  USEL UR5, UR5, URZ, UP0 ;  /* 0x0000003f05057287 */ /* 0x000fe40008000000 */
[----:B------:R-:W-:-:S06]  /*1b70*/  ULOP3.LUT UR6, UR40, UR6, URZ, 0x3c, !UPT ;  /* 0x0000000628067292 */ /* 0x000fcc000f8e3c3f */
[----:B------:R-:W-:-:S07]  /*1b80*/  IMAD.U32 R7, RZ, RZ, UR6 ;  /* 0x00000006ff077e24 */ /* 0x000fce000f8e00ff */
.L_x_30:
[----:B------:R-:W-:Y:S05]  /*1b90*/  @!P0 BRA `(.L_x_24) ;  /* 0x0000000000048947 */ /* 0x000fea0003800000 */
[----:B------:R-:W-:Y:S01]  /*1ba0*/  BPT.TRAP 0x1 ;  /* 0x000000040000795c */ /* 0x000fe20000300000 */
.L_x_24:
[----:B------:R-:W0:Y:S01]  /*1bb0*/  S2UR UR7, SR_CgaCtaId ;  /* 0x00000000000779c3 */ /* 0x000e220000008800 */
[----:B------:R-:W-:Y:S01]  /*1bc0*/  UMOV UR6, 0x400 ;  /* 0x0000040000067882 */ /* 0x000fe20000000000 */
[----:B------:R-:W-:Y:S01]  /*1bd0*/  IMAD.U32 R5, RZ, RZ, UR5 ;  /* 0x00000005ff057e24 */ /* 0x000fe2000f8e00ff */
[----:B------:R-:W-:Y:S01]  /*1be0*/  SHF.L.U32 R4, R7, 0x1f, RZ ;  /* 0x0000001f07047819 */ /* 0x000fe200000006ff */
[----:B0-----:R-:W-:-:S06]  /*1bf0*/  ULEA UR6, UR7, UR6, 0x18 ;  /* 0x0000000607067291 */ /* 0x001fcc000f8ec03f */
[----:B------:R-:W-:-:S04]  /*1c00*/  IMAD.U32 R6, RZ, RZ, UR6 ;  /* 0x00000006ff067e24 */ /* 0x000fc8000f8e00ff */
[----:B------:R-:W-:-:S04]  /*1c10*/  IMAD R5, R5, 0x8, R6 ;  /* 0x0000000805057824 */ /* 0x000fc800078e0206 */
[----:B------:R0:W1:Y:S01]  /*1c20*/  SYNCS.PHASECHK.TRANS64.TRYWAIT P1, [R5+URZ], R4 ;  /* 0x00000004050075a7 */ /* 0x000062000802017f */
[----:B------:R-:W-:Y:S05]  /*1c30*/  @!P0 BRA `(.L_x_25) ;  /* 0x0000000000048947 */ /* 0x000fea0003800000 */
[----:B------:R-:W-:Y:S01]  /*1c40*/  BPT.TRAP 0x1 ;  /* 0x000000040000795c */ /* 0x000fe20000300000 */
.L_x_25:
[----:B-1----:R-:W-:Y:S05]  /*1c50*/  @P1 BRA `(.L_x_26) ;  /* 0x0000000000081947 */ /* 0x002fea0003800000 */
[----:B------:R-:W1:Y:S02]  /*1c60*/  SYNCS.PHASECHK.TRANS64.TRYWAIT P1, [R5+URZ], R4 ;  /* 0x00000004050075a7 */ /* 0x000e64000802017f */
[----:B-1----:R-:W-:Y:S05]  /*1c70*/  @!P1 BRA `(.L_x_27) ;  /* 0x0000007000c09947 */ /* 0x002fea0003800000 */
.L_x_26:
[----:B------:R-:W-:Y:S01]  /*1c80*/  ULEA UR6, UR5, UR4, 0x8 ;  /* 0x0000000405067291 */ /* 0x000fe2000f8e403f */
[----:B------:R-:W-:Y:S01]  /*1c90*/  WARPGROUP.ARRIVE ;  /* 0x00000000000079c5 */ /* 0x000fe20000000000 */
[----:B------:R-:W-:Y:S01]  /*1ca0*/  ULEA UR7, UR5, UR45, 0xa ;  /* 0x0000002d05077291 */ /* 0x000fe2000f8e503f */
[----:B------:R-:W-:Y:S01]  /*1cb0*/  UMOV UR11, 0x80000020 ;  /* 0x80000020000b7882 */ /* 0x000fe20000000000 */
[----:B------:R-:W-:Y:S02]  /*1cc0*/  UMOV UR9, 0x80000020 ;  /* 0x8000002000097882 */ /* 0x000fe40000000000 */
[----:B------:R-:W-:Y:S01]  /*1cd0*/  UIADD3 UR12, UR7, 0x200, URZ ;  /* 0x00000200070c7890 */ /* 0x000fe2000fffe03f */
[----:B------:R-:W-:Y:S02]  /*1ce0*/  UMOV UR10, UR6 ;  /* 0x00000006000a7c82 */ /* 0x000fe40008000000 */
[----:B------:R-:W-:Y:S02]  /*1cf0*/  UMOV UR8, UR7 ;  /* 0x0000000700087c82 */ /* 0x000fe40008000000 */
[----:B------:R-:W-:Y:S01]  /*1d00*/  HGMMA.64x64x16.F32 R56, gdesc[UR8], R56, gsb0 ;  /* 0x00e00000083879f0 */ /* 0x000fe20008000838 */
[----:B------:R-:W-:Y:S01]  /*1d10*/  UMOV UR9, 0x80000020 ;  /* 0x8000002000097882 */ /* 0x000fe20000000000 */
[----:B------:R-:W-:Y:S01]  /*1d20*/  UMOV UR8, UR12 ;  /* 0x0000000c00087c82 */ /* 0x000fe20008000000 */
[----:B------:R-:W-:-:S02]  /*1d30*/  WARPGROUP.DEPBAR.LE gsb0, 0x0 ;  /* 0x00008000000079c5 */ /* 0x000fc40000010000 */
[----:B------:R-:W-:-:S06]  /*1d40*/  WARPGROUP.ARRIVE ;  /* 0x00000000000079c5 */ /* 0x000fcc0000000000 */
[----:B------:R-:W-:Y:S01]  /*1d50*/  HGMMA.64x64x16.F32 R24, gdesc[UR8], R24, gsb0 ;  /* 0x00e00000081879f0 */ /* 0x000fe20008000818 */
        /* <DEDUP_REMOVED lines=15> */
[----:B------:R-:W-:Y:S01]  /*1e50*/  BPT.TRAP 0x1 ;  /* 0x000000040000795c */ /* 0x000fe20000300000 */
.L_x_28:
[----:B------:R-:W-:-:S13]  /*1e60*/  ISETP.NE.AND P1, PT, R22, RZ, PT ;  /* 0x000000ff1600720c */ /* 0x000fda0003f25270 */
[----:B01----:R-:W-:-:S04]  /*1e70*/  @P1 IMAD R4, R3, 0x8, R6 ;  /* 0x0000000803041824 */ /* 0x003fc800078e0206 */
[----:B------:R-:W-:-:S05]  /*1e80*/  @P1 VIADD R4, R4, 0x58 ;  /* 0x0000005804041836 */ /* 0x000fca0000000000 */
[----:B------:R-:W-:-:S04]  /*1e90*/  @P1 PRMT R4, R19, 0x654, R4 ;  /* 0x0000065413041816 */ /* 0x000fc80000000004 */
[----:B------:R0:W-:Y:S01]  /*1ea0*/  @P1 SYNCS.ARRIVE.TRANS64.RED.A1T0 RZ, [R4+URZ], RZ ;  /* 0x000000ff04ff19a7 */ /* 0x0001e2000810043f */
[----:B------:R-:W-:-:S13]  /*1eb0*/  ISETP.GT.U32.AND P1, PT, R18, 0x1, PT ;  /* 0x000000011200780c */ /* 0x000fda0003f24070 */
[----:B0-----:R-:W-:Y:S05]  /*1ec0*/  @P1 BRA `(.L_x_29) ;  /* 0x0000000000041947 */ /* 0x001fea0003800000 */
[----:B------:R-:W-:Y:S01]  /*1ed0*/  BPT.TRAP 0x1 ;  /* 0x000000040000795c */ /* 0x000fe20000300000 */
.L_x_29:
[----:B------:R-:W-:Y:S01]  /*1ee0*/  UIADD3 UR5, UR5, 0x1, URZ ;  /* 0x0000000105057890 */ /* 0x000fe2000fffe03f */
[C---:B------:R-:W-:Y:S01]  /*1ef0*/  ISETP.GT.AND P2, PT, R0.reuse, 0x1, PT ;  /* 0x000000010000780c */ /* 0x040fe20003f44270 */
[----:B------:R-:W-:Y:S02]  /*1f00*/  VIADD R3, R3, 0x1 ;  /* 0x0000000103037836 */ /* 0x000fe40000000000 */
[----:B------:R-:W-:Y:S01]  /*1f10*/  UISETP.NE.AND UP0, UPT, UR5, 0xb, UPT ;  /* 0x0000000b0500788c */ /* 0x000fe2000bf05270 */
[----:B------:R-:W-:Y:S02]  /*1f20*/  VIADD R0, R0, 0xffffffff ;  /* 0xffffffff00007836 */ /* 0x000fe40000000000 */
[C---:B------:R-:W-:Y:S01]  /*1f30*/  ISETP.NE.AND P1, PT, R3.reuse, 0xb, PT ;  /* 0x0000000b0300780c */ /* 0x040fe20003f25270 */
[----:B------:R-:W-:Y:S02]  /*1f40*/  USEL UR6, URZ, 0x1, UP0 ;  /* 0x000000013f067887 */ /* 0x000fe40008000000 */
[----:B------:R-:W-:Y:S01]  /*1f50*/  USEL UR5, UR5, URZ, UP0 ;  /* 0x0000003f05057287 */ /* 0x000fe20008000000 */
[----:B------:R-:W-:-:S03]  /*1f60*/  SEL R3, R3, RZ, P1 ;  /* 0x000000ff03037207 */ /* 0x000fc60000800000 */
[----:B------:R-:W-:Y:S01]  /*1f70*/  LOP3.LUT R7, R7, UR6, RZ, 0x3c, !PT ;  /* 0x0000000607077c12 */ /* 0x000fe2000f8e3cff */
[----:B------:R-:W-:Y:S07]  /*1f80*/  @P2 BRA `(.L_x_30) ;  /* 0xfffffffc00002947 */ /* 0x000fee000383ffff */
.L_x_23:
[----:B01----:R-:W0:Y:S02]  /*1f90*/  LDC R0, c[0x0][0x28c] ;  /* 0x0000a300ff007b82 */ /* 0x003e240000000800 */
[----:B0-----:R-:W-:-:S13]  /*1fa0*/  ISETP.GE.AND P1, PT, R0, 0x1, PT ;  /* 0x000000010000780c */ /* 0x001fda0003f26270 */
[----:B------:R-:W-:Y:S05]  /*1fb0*/  @!P1 BRA `(.L_x_31) ;  /* 0x0000000000449947 */ /* 0x000fea0003800000 */
[----:B------:R-:W-:Y:S05]  /*1fc0*/  @!P0 BRA `(.L_x_32) ;  /* 0x0000000000048947 */ /* 0x000fea0003800000 */
[----:B------:R-:W-:Y:S01]  /*1fd0*/  BPT.TRAP 0x1 ;  /* 0x000000040000795c */ /* 0x000fe20000300000 */
.L_x_32:
[----:B------:R-:W-:-:S13]  /*1fe0*/  ISETP.NE.AND P0, PT, R22, RZ, PT ;  /* 0x000000ff1600720c */ /* 0x000fda0003f05270 */
[----:B------:R-:W-:-:S05]  /*1ff0*/  VOTEU.ANY UP0, P0 ;  /* 0x00000000003f7886 */ /* 0x000fca0000000100 */
[----:B------:R-:W-:-:S06]  /*2000*/  @UP0 UIADD3 UR4, UR44, UR41, URZ ;  /* 0x000000292c040290 */ /* 0x000fcc000fffe03f */
[----:B------:R-:W-:Y:S02]  /*2010*/  IMAD.U32 R4, RZ, RZ, UR4 ;  /* 0x00000004ff047e24 */ /* 0x000fe4000f8e00ff */
[----:B------:R-:W-:Y:S02]  /*2020*/  IMAD.U32 R3, RZ, RZ, UR4 ;  /* 0x00000004ff037e24 */ /* 0x000fe4000f8e00ff */
[----:B------:R-:W-:-:S05]  /*2030*/  @P0 IMAD.WIDE.U32 R4, R4, -0x45d1745d, RZ ;  /* 0xba2e8ba304040825 */ /* 0x000fca00078e00ff */
[----:B------:R-:W-:-:S05]  /*2040*/  @P0 SHF.R.U32.HI R0, RZ, 0x3, R5 ;  /* 0x00000003ff000819 */ /* 0x000fca0000011605 */
[----:B------:R-:W-:-:S04]  /*2050*/  @P0 IMAD R0, R0, -0xb, R3 ;  /* 0xfffffff500000824 */ /* 0x000fc800078e0203 */
[----:B------:R-:W-:-:S04]  /*2060*/  @P0 IMAD R0, R0, 0x8, R6 ;  /* 0x0000000800000824 */ /* 0x000fc800078e0206 */
[----:B------:R-:W-:-:S05]  /*2070*/  @P0 VIADD R0, R0, 0x58 ;  /* 0x0000005800000836 */ /* 0x000fca0000000000 */
[----:B------:R-:W-:-:S04]  /*2080*/  @P0 PRMT R0, R19, 0x654, R0 ;  /* 0x0000065413000816 */ /* 0x000fc80000000000 */
[----:B------:R0:W-:Y:S01]  /*2090*/  @P0 SYNCS.ARRIVE.TRANS64.RED.A1T0 RZ, [R0+URZ], RZ ;  /* 0x000000ff00ff09a7 */ /* 0x0001e2000810043f */
[----:B------:R-:W-:-:S13]  /*20a0*/  ISETP.GT.U32.AND P0, PT, R18, 0x1, PT ;  /* 0x000000011200780c */ /* 0x000fda0003f04070 */
[----:B0-----:R-:W-:Y:S05]  /*20b0*/  @P0 BRA `(.L_x_31) ;  /* 0x0000000000040947 */ /* 0x001fea0003800000 */
[----:B------:R-:W-:Y:S01]  /*20c0*/  BPT.TRAP 0x1 ;  /* 0x000000040000795c */ /* 0x000fe20000300000 */
.L_x_31:
[----:B------:R-:W-:Y:S01]  /*20d0*/  IMAD.SHL.U32 R102, R102, 0x40, RZ ;  /* 0x0000004066667824 */ /* 0x000fe200078e00ff */
[----:B------:R-:W-:Y:S01]  /*20e0*/  UIADD3 UR41, UR43, UR41, URZ ;  /* 0x000000292b297290 */ /* 0x000fe2000fffe03f */
[----:B------:R-:W-:Y:S01]  /*20f0*/  SHF.R.S32.HI R11, RZ, 0x1f, R23 ;  /* 0x0000001fff0b7819 */ /* 0x000fe20000011417 */
[----:B------:R-:W-:Y:S01]  /*2100*/  ULDC UR7, c[0x0][0x288] ;  /* 0x0000a20000077ab9 */ /* 0x000fe20000000800 */
[----:B------:R-:W-:Y:S01]  /*2110*/  IMAD.SHL.U32 R6, R109, 0x100, RZ ;  /* 0x000001006d067824 */ /* 0x000fe200078e00ff */
[C---:B------:R-:W-:Y:S01]  /*2120*/  LOP3.LUT R8, R102.reuse, 0x6, R98, 0xf8, !PT ;  /* 0x0000000666087812 */ /* 0x040fe200078ef862 */
[----:B------:R-:W-:Y:S01]  /*2130*/  UISETP.GT.U32.AND UP0, UPT, UR41, 0xa, UPT ;  /* 0x0000000a2900788c */ /* 0x000fe2000bf04070 */
[----:B------:R-:W-:Y:S01]  /*2140*/  ISETP.GE.AND P0, PT, R102, UR7, PT ;  /* 0x0000000766007c0c */ /* 0x000fe2000bf06270 */
[----:B------:R-:W-:Y:S01]  /*2150*/  ULDC.64 UR4, c[0x0][0x5d0] ;  /* 0x0001740000047ab9 */ /* 0x000fe20000000a00 */
[----:B------:R-:W-:Y:S01]  /*2160*/  SHF.R.S32.HI R9, RZ, 0x1f, R8 ;  /* 0x0000001fff097819 */ /* 0x000fe20000011408 */
[----:B------:R-:W-:Y:S01]  /*2170*/  ULDC UR10, c[0x0][0x284] ;  /* 0x0000a100000a7ab9 */ /* 0x000fe20000000800 */
[----:B------:R-:W-:Y:S01]  /*2180*/  IMAD R0, R11, UR4, RZ ;  /* 0x000000040b007c24 */ /* 0x000fe2000f8e02ff */
[----:B------:R-:W-:Y:S01]  /*2190*/  UISETP.LT.U32.AND UP0, UPT, UR43, 0xb, UP0 ;  /* 0x0000000b2b00788c */ /* 0x000fe20008701070 */
[----:B------:R-:W-:Y:S01]  /*21a0*/  ISETP.GE.OR P0, PT, R6, UR10, P0 ;  /* 0x0000000a06007c0c */ /* 0x000fe20008706670 */
[----:B------:R-:W-:Y:S01]  /*21b0*/  UISETP.GE.U32.AND UP1, UPT, UR43, 0xb, UPT ;  /* 0x0000000b2b00788c */ /* 0x000fe2000bf26070 */
[C---:B------:R-:W-:Y:S01]  /*21c0*/  IMAD R3, R23.reuse, UR5, R0 ;  /* 0x0000000517037c24 */ /* 0x040fe2000f8e0200 */
[----:B------:R-:W-:Y:S01]  /*21d0*/  USEL UR6, URZ, 0x1, !UP0 ;  /* 0x000000013f067887 */ /* 0x000fe2000c000000 */
[----:B------:R-:W-:Y:S01]  /*21e0*/  IMAD.WIDE.U32 R4, R23, UR4, R8 ;  /* 0x0000000417047c25 */ /* 0x000fe2000f8e0008 */
[----:B------:R-:W-:Y:S01]  /*21f0*/  UIMAD.WIDE.U32 UR4, UR41, -0x45d1745d, URZ ;  /* 0xba2e8ba3290478a5 */ /* 0x000fe2000f8e003f */
[----:B------:R-:W-:-:S02]  /*2200*/  ULDC.64 UR8, c[0x0][0x5c8] ;  /* 0x0001720000087ab9 */ /* 0x000fc40000000a00 */
[----:B------:R-:W-:Y:S01]  /*2210*/  IMAD.WIDE R108, R109, 0x100, R88 ;  /* 0x000001006d6c7825 */ /* 0x000fe200078e0258 */
[----:B------:R-:W-:Y:S02]  /*2220*/  USHF.R.U32.HI UR4, URZ, 0x3, UR5 ;  /* 0x000000033f047899 */ /* 0x000fe40008011605 */
[----:B------:R-:W-:Y:S01]  /*2230*/  ULOP3.LUT UR40, UR40, UR6, URZ, 0x3c, !UPT ;  /* 0x0000000628287292 */ /* 0x000fe2000f8e3c3f */
[----:B------:R-:W-:Y:S01]  /*2240*/  IMAD R7, R109, UR8, RZ ;  /* 0x000000086d077c24 */ /* 0x000fe2000f8e02ff */
[----:B------:R-:W-:Y:S01]  /*2250*/  UIMAD UR41, UR4, -0xb, UR41 ;  /* 0xfffffff5042978a4 */ /* 0x000fe2000f8e0229 */
[----:B------:R-:W-:Y:S01]  /*2260*/  IMAD.IADD R5, R5, 0x1, R3 ;  /* 0x0000000105057824 */ /* 0x000fe200078e0203 */
[----:B------:R-:W-:Y:S01]  /*2270*/  @UP1 ULOP3.LUT UR40, UR40, 0x1, UR4, 0x78, !UPT ;  /* 0x0000000128281892 */ /* 0x000fe2000f8e7804 */
[C---:B------:R-:W-:Y:S02]  /*2280*/  IMAD R7, R108.reuse, UR9, R7 ;  /* 0x000000096c077c24 */ /* 0x040fe4000f8e0207 */
[----:B------:R-:W-:-:S04]  /*2290*/  IMAD.WIDE.U32 R112, R108, UR8, R4 ;  /* 0x000000086c707c25 */ /* 0x000fc8000f8e0004 */
[----:B------:R-:W-:Y:S01]  /*22a0*/  IMAD.MOV.U32 R0, RZ, RZ, -0x1 ;  /* 0xffffffffff007424 */ /* 0x000fe200078e00ff */
[----:B------:R-:W-:Y:S06]  /*22b0*/  @P0 BRA `(.L_x_33) ;  /* 0x0000004c00100947 */ /* 0x000fec0003800000 */
[----:B-----5:R-:W-:Y:S01]  /*22c0*/  FSETP.NEU.AND P1, PT, R91, RZ, PT ;  /* 0x000000ff5b00720b */ /* 0x020fe20003f2d000 */
[----:B------:R-:W-:Y:S01]  /*22d0*/  IMAD.IADD R4, R97, 0x1, -R102 ;  /* 0x0000000161047824 */ /* 0x000fe200078e0a66 */
[----:B------:R-:W-:Y:S01]  /*22e0*/  BSSY B0, `(.L_x_33) ;  /* 0x00004c1000007945 */ /* 0x000fe20003800000 */
[----:B------:R-:W-:Y:S02]  /*22f0*/  IMAD.IADD R3, R101, 0x1, -R6 ;  /* 0x0000000165037824 */ /* 0x000fe400078e0a06 */
[----:B------:R-:W-:Y:S01]  /*2300*/  IMAD.IADD R105, R113, 0x1, R7 ;  /* 0x0000000171697824 */ /* 0x000fe200078e0207 */
[----:B------:R-:W-:-:S04]  /*2310*/  ISETP.GT.AND P6, PT, R4, RZ, PT ;  /* 0x000000ff0400720c */ /* 0x000fc80003fc4270 */
[----:B------:R-:W-:-:S03]  /*2320*/  ISETP.GT.AND P0, PT, R3, RZ, P6 ;  /* 0x000000ff0300720c */ /* 0x000fc60003704270 */
[----:B------:R-:W-:Y:S10]  /*2330*/  @!P1 BRA `(.L_x_34) ;  /* 0x0000003400809947 */ /* 0x000ff40003800000 */
[----:B------:R-:W0:Y:S01]  /*2340*/  LDC.64 R14, c[0x0][0x5b8] ;  /* 0x00016e00ff0e7b82 */ /* 0x000e220000000a00 */
[----:B------:R-:W-:-:S07]  /*2350*/  ULDC.64 UR4, c[0x0][0x5c0] ;  /* 0x0001700000047ab9 */ /* 0x000fce0000000a00 */
[----:B------:R-:W1:Y:S08]  /*2360*/  LDC.64 R106, c[0x0][0x5b0] ;  /* 0x00016c00ff6a7b82 */ /* 0x000e700000000a00 */
[----:B------:R-:W2:Y:S01]  /*2370*/  LDC.64 R12, c[0x0][0x5a8] ;  /* 0x00016a00ff0c7b82 */ /* 0x000ea20000000a00 */
[-C--:B0-----:R-:W-:Y:S02]  /*2380*/  IMAD R6, R11, R14.reuse, RZ ;  /* 0x0000000e0b067224 */ /* 0x081fe400078e02ff */
[----:B------:R-:W-:-:S04]  /*2390*/  IMAD.WIDE.U32 R20, R23, R14, R8 ;  /* 0x0000000e17147225 */ /* 0x000fc800078e0008 */
[----:B------:R-:W-:Y:S02]  /*23a0*/  IMAD R115, R23, R15, R6 ;  /* 0x0000000f17737224 */ /* 0x000fe400078e0206 */
[-C--:B-1----:R-:W-:Y:S02]  /*23b0*/  IMAD R5, R109, R106.reuse, RZ ;  /* 0x0000006a6d057224 */ /* 0x082fe400078e02ff */
[----:B------:R-:W-:Y:S02]  /*23c0*/  IMAD.IADD R103, R21, 0x1, R115 ;  /* 0x0000000115677824 */ /* 0x000fe400078e0273 */
[----:B------:R-:W-:Y:S02]  /*23d0*/  IMAD.MOV.U32 R102, RZ, RZ, R20 ;  /* 0x000000ffff667224 */ /* 0x000fe400078e0014 */
[C---:B------:R-:W-:Y:S02]  /*23e0*/  IMAD R119, R108.reuse, R107, R5 ;  /* 0x0000006b6c777224 */ /* 0x040fe400078e0205 */
[----:B------:R-:W-:-:S04]  /*23f0*/  IMAD.WIDE.U32 R6, R108, R106, R102 ;  /* 0x0000006a6c067225 */ /* 0x000fc800078e0066 */
[----:B------:R-:W-:Y:S01]  /*2400*/  IMAD.IADD R5, R7, 0x1, R119 ;  /* 0x0000000107057824 */ /* 0x000fe200078e0277 */
[----:B--2---:R-:W-:-:S04]  /*2410*/  LEA R10, P1, R6, R12, 0x1 ;  /* 0x0000000c060a7211 */ /* 0x004fc800078208ff */
[----:B------:R-:W-:-:S05]  /*2420*/  LEA.HI.X R11, R6, R13, R5, 0x1, P1 ;  /* 0x0000000d060b7211 */ /* 0x000fca00008f0c05 */
[----:B------:R-:W2:Y:S01]  /*2430*/  @P0 LDG.E.LTC128B.U16 R5, desc[UR38][R10.64] ;  /* 0x000000260a050981 */ /* 0x000ea2000c1e1520 */
[----:B------:R-:W-:Y:S01]  /*2440*/  ISETP.GT.AND P4, PT, R4, 0x1, PT ;  /* 0x000000010400780c */ /* 0x000fe20003f84270 */
[----:B------:R-:W-:Y:S01]  /*2450*/  IMAD.WIDE.U32 R6, R108, R106, R8 ;  /* 0x0000006a6c067225 */ /* 0x000fe200078e0008 */
[----:B------:R-:W-:Y:S01]  /*2460*/  BSSY B1, `(.L_x_35) ;  /* 0x0000013000017945 */ /* 0x000fe20003800000 */
[----:B------:R-:W-:Y:S02]  /*2470*/  SHF.L.U64.HI R113, R106, 0x3, R107 ;  /* 0x000000036a717819 */ /* 0x000fe4000001026b */
[----:B------:R-:W-:Y:S01]  /*2480*/  IMAD.IADD R7, R119, 0x1, R7 ;  /* 0x0000000177077824 */ /* 0x000fe200078e0207 */
[----:B------:R-:W-:Y:S01]  /*2490*/  P2R R118, PR, RZ, 0x10 ;  /* 0x00000010ff767803 */ /* 0x000fe20000000000 */
[----:B------:R-:W-:-:S04]  /*24a0*/  IMAD.WIDE.U32 R110, R23, R14, R6 ;  /* 0x0000000e176e7225 */ /* 0x000fc800078e0006 */
[----:B------:R-:W-:Y:S01]  /*24b0*/  IMAD.IADD R7, R115, 0x1, R111 ;  /* 0x0000000173077824 */ /* 0x000fe200078e026f */
[----:B------:R-:W-:-:S04]  /*24c0*/  LEA R6, P2, R110, R12, 0x1 ;  /* 0x0000000c6e067211 */ /* 0x000fc800078408ff */
[----:B------:R-:W-:Y:S01]  /*24d0*/  LEA.HI.X R7, R110, R13, R7, 0x1, P2 ;  /* 0x0000000d6e077211 */ /* 0x000fe200010f0c07 */
[----:B--2---:R-:W-:-:S05]  /*24e0*/  HADD2.F32 R104, -RZ, R5.H0_H0 ;  /* 0x20000005ff687230 */ /* 0x004fca0000004100 */
[----:B------:R-:W-:Y:S01]  /*24f0*/  FMUL R15, R104, R91 ;  /* 0x0000005b680f7220 */ /* 0x000fe20000400000 */
[----:B------:R-:W-:-:S03]  /*2500*/  LEA R104, P1, R112, UR4, 0x1 ;  /* 0x0000000470687c11 */ /* 0x000fc6000f8208ff */
[----:B------:R-:W-:Y:S01]  /*2510*/  FFMA R15, R56, R90, R15 ;  /* 0x0000005a380f7223 */ /* 0x000fe2000000000f */
[----:B------:R-:W-:Y:S01]  /*2520*/  LEA.HI.X R105, R112, UR5, R105, 0x1, P1 ;  /* 0x0000000570697c11 */ /* 0x000fe200088f0c69 */
[----:B------:R-:W-:Y:S01]  /*2530*/  IMAD.SHL.U32 R112, R106, 0x8, RZ ;  /* 0x000000086a707824 */ /* 0x000fe200078e00ff */
[----:B------:R-:W-:Y:S02]  /*2540*/  ISETP.GT.AND P1, PT, R3, RZ, P4 ;  /* 0x000000ff0300720c */ /* 0x000fe40002724270 */
[----:B------:R-:W-:-:S05]  /*2550*/  F2FP.F16.F32.PACK_AB R15, RZ, R15 ;  /* 0x0000000fff0f723e */ /* 0x000fca00000000ff */
[----:B------:R0:W-:Y:S06]  /*2560*/  @P0 STG.E.U16 desc[UR38][R104.64], R15 ;  /* 0x0000000f68000986 */ /* 0x0001ec000c101526 */
[----:B------:R-:W-:Y:S05]  /*2570*/  @!P1 BRA `(.L_x_36) ;  /* 0x0000000000049947 */ /* 0x000fea0003800000 */
[----:B------:R1:W5:Y:S02]  /*2580*/  LDG.E.LTC128B.U16 R5, desc[UR38][R6.64+0x2] ;  /* 0x0000022606057981 */ /* 0x000364000c1e1520 */
.L_x_36:
[----:B------:R-:W-:Y:S05]  /*2590*/  BSYNC B1 ;  /* 0x0000000000017941 */ /* 0x000fea0003800000 */
.L_x_35:
[----:B-----5:R-:W-:Y:S01]  /*25a0*/  HADD2.F32 R10, -RZ, R5.H0_H0 ;  /* 0x20000005ff0a7230 */ /* 0x020fe20000004100 */
[----:B------:R-:W-:Y:S01]  /*25b0*/  ISETP.GT.AND P0, PT, R3, 0x8, P6 ;  /* 0x000000080300780c */ /* 0x000fe20003704270 */
[----:B------:R-:W-:Y:S01]  /*25c0*/  IMAD.WIDE.U32 R116, R108, R106, R112 ;  /* 0x0000006a6c747225 */ /* 0x000fe200078e0070 */
[----:B0-----:R-:W-:-:S03]  /*25d0*/  PRMT R15, R5, 0x7610, R15 ;  /* 0x00007610050f7816 */ /* 0x001fc6000000000f */
[----:B------:R-:W-:Y:S01]  /*25e0*/  FMUL R10, R10, R91 ;  /* 0x0000005b0a0a7220 */ /* 0x000fe20000400000 */
[----:B------:R-:W-:Y:S01]  /*25f0*/  IMAD.IADD R119, R119, 0x1, R117 ;  /* 0x0000000177777824 */ /* 0x000fe200078e0275 */
[----:B------:R-:W-:Y:S02]  /*2600*/  IADD3 R11, P2, R20, R116, RZ ;  /* 0x00000074140b7210 */ /* 0x000fe40007f5e0ff */
[----:B------:R-:W-:-:S03]  /*2610*/  FFMA R57, R57, R90, R10 ;  /* 0x0000005a39397223 */ /* 0x000fc6000000000a */
[----:B------:R-:W-:Y:S01]  /*2620*/  IMAD.X R56, R119, 0x1, R103, P2 ;  /* 0x0000000177387824 */ /* 0x000fe200010e0667 */
[C---:B------:R-:W-:Y:S02]  /*2630*/  LEA R10, P2, R11.reuse, R12, 0x1 ;  /* 0x0000000c0b0a7211 */ /* 0x040fe400078408ff */
[----:B------:R-:W-:Y:S02]  /*2640*/  F2FP.F16.F32.PACK_AB R57, RZ, R57 ;  /* 0x00000039ff39723e */ /* 0x000fe400000000ff */
[----:B------:R-:W-:Y:S01]  /*2650*/  LEA.HI.X R11, R11, R13, R56, 0x1, P2 ;  /* 0x0000000d0b0b7211 */ /* 0x000fe200010f0c38 */
[----:B------:R-:W-:Y:S01]  /*2660*/  @P1 IMAD.MOV.U32 R56, RZ, RZ, R104 ;  /* 0x000000ffff381224 */ /* 0x000fe200078e0068 */
[----:B------:R-:W-:Y:S01]  /*2670*/  PRMT R111, R57, 0x7610, R111 ;  /* 0x00007610396f7816 */ /* 0x000fe2000000006f */
[----:B------:R-:W-:-:S05]  /*2680*/  @P1 IMAD.MOV.U32 R57, RZ, RZ, R105 ;  /* 0x000000ffff391224 */ /* 0x000fca00078e0069 */
[----:B------:R0:W-:Y:S04]  /*2690*/  @P1 STG.E.U16 desc[UR38][R56.64+0x2], R111 ;  /* 0x0000026f38001986 */ /* 0x0001e8000c101526 */
[----:B------:R-:W2:Y:S01]  /*26a0*/  @P0 LDG.E.LTC128B.U16 R15, desc[UR38][R10.64] ;  /* 0x000000260a0f0981 */ /* 0x000ea2000c1e1520 */
[----:B------:R-:W-:Y:S01]  /*26b0*/  IADD3 R116, P1, R8, R116, RZ ;  /* 0x0000007408747210 */ /* 0x000fe20007f3e0ff */
[----:B------:R-:W-:Y:S01]  /*26c0*/  BSSY B1, `(.L_x_37) ;  /* 0x0000012000017945 */ /* 0x000fe20003800000 */
[----:B------:R-:W-:-:S03]  /*26d0*/  SHF.L.U64.HI R121, R92, 0x1, R95 ;  /* 0x000000015c797819 */ /* 0x000fc6000001025f */
[----:B------:R-:W-:Y:S01]  /*26e0*/  IMAD.X R117, R9, 0x1, R119, P1 ;  /* 0x0000000109757824 */ /* 0x000fe200008e0677 */
[----:B------:R-:W-:Y:S01]  /*26f0*/  ISETP.GT.AND P1, PT, R3, 0x8, P4 ;  /* 0x000000080300780c */ /* 0x000fe20002724270 */
[----:B------:R-:W-:Y:S02]  /*2700*/  IMAD.SHL.U32 R119, R92, 0x2, RZ ;  /* 0x000000025c777824 */ /* 0x000fe400078e00ff */
[----:B------:R-:W-:-:S04]  /*2710*/  IMAD.WIDE.U32 R116, R23, R14, R116 ;  /* 0x0000000e17747225 */ /* 0x000fc800078e0074 */
[----:B0-----:R-:W-:Y:S01]  /*2720*/  IMAD.IADD R57, R115, 0x1, R117 ;  /* 0x0000000173397824 */ /* 0x001fe200078e0275 */
[----:B------:R-:W-:-:S04]  /*2730*/  LEA R56, P3, R116, R12, 0x1 ;  /* 0x0000000c74387211 */ /* 0x000fc800078608ff */
[----:B------:R-:W-:Y:S01]  /*2740*/  LEA.HI.X R57, R116, R13, R57, 0x1, P3 ;  /* 0x0000000d74397211 */ /* 0x000fe200018f0c39 */
[----:B--2---:R-:W-:-:S05]  /*2750*/  HADD2.F32 R110, -RZ, R15.H0_H0 ;  /* 0x2000000fff6e7230 */ /* 0x004fca0000004100 */
[----:B------:R-:W-:Y:S01]  /*2760*/  FMUL R5, R110, R91 ;  /* 0x0000005b6e057220 */ /* 0x000fe20000400000 */
[----:B------:R-:W-:-:S03]  /*2770*/  IADD3 R110, P2, R119, R104, RZ ;  /* 0x00000068776e7210 */ /* 0x000fc60007f5e0ff */
[----:B------:R-:W-:Y:S02]  /*2780*/  FFMA R5, R58, R90, R5 ;  /* 0x0000005a3a057223 */ /* 0x000fe40000000005 */
[----:B------:R-:W-:-:S03]  /*2790*/  IMAD.X R111, R121, 0x1, R105, P2 ;  /* 0x00000001796f7824 */ /* 0x000fc600010e0669 */
[----:B------:R-:W-:-:S05]  /*27a0*/  F2FP.F16.F32.PACK_AB R5, RZ, R5 ;  /* 0x00000005ff05723e */ /* 0x000fca00000000ff */
[----:B------:R0:W-:Y:S01]  /*27b0*/  @P0 STG.E.U16 desc[UR38][R110.64], R5 ;  /* 0x000000056e000986 */ /* 0x0001e2000c101526 */
[----:B------:R-:W-:Y:S05]  /*27c0*/  @!P1 BRA `(.L_x_38) ;  /* 0x0000000000049947 */ /* 0x000fea0003800000 */
[----:B------:R2:W5:Y:S02]  /*27d0*/  LDG.E.LTC128B.U16 R15, desc[UR38][R56.64+0x2] ;  /* 0x00000226380f7981 */ /* 0x000564000c1e1520 */
.L_x_38:
[----:B------:R-:W-:Y:S05]  /*27e0*/  BSYNC B1 ;  /* 0x0000000000017941 */ /* 0x000fea0003800000 */
.L_x_37:
[----:B-----5:R-:W-:Y:S01]  /*27f0*/  HADD2.F32 R10, -RZ, R15.H0_H0 ;  /* 0x2000000fff0a7230 */ /* 0x020fe20000004100 */
[----:B------:R-:W-:Y:S01]  /*2800*/  ISETP.GT.AND P4, PT, R4, 0x8, PT ;  /* 0x000000080400780c */ /* 0x000fe20003f84270 */
[----:B------:R-:W-:Y:S01]  /*2810*/  IMAD.MOV.U32 R58, RZ, RZ, R110 ;  /* 0x000000ffff3a7224 */ /* 0x000fe200078e006e */
[----:B------:R-:W-:Y:S01]  /*2820*/  BSSY B1, `(.L_x_39) ;  /* 0x000000b000017945 */ /* 0x000fe20003800000 */
[----:B------:R-:W-:Y:S01]  /*2830*/  PRMT R116, R15, 0x7610, R116 ;  /* 0x000076100f747816 */ /* 0x000fe20000000074 */
[----:B------:R-:W-:Y:S01]  /*2840*/  FMUL R10, R10, R91 ;  /* 0x0000005b0a0a7220 */ /* 0x000fe20000400000 */
[----:B------:R-:W-:Y:S02]  /*2850*/  ISETP.GT.AND P0, PT, R3, RZ, P4 ;  /* 0x000000ff0300720c */ /* 0x000fe40002704270 */
[----:B------:R-:W-:Y:S01]  /*2860*/  P2R R117, PR, RZ, 0x10 ;  /* 0x00000010ff757803 */ /* 0x000fe20000000000 */
[----:B------:R-:W-:Y:S01]  /*2870*/  FFMA R10, R59, R90, R10 ;  /* 0x0000005a3b0a7223 */ /* 0x000fe2000000000a */
[----:B------:R-:W-:-:S04]  /*2880*/  IMAD.MOV.U32 R59, RZ, RZ, R111 ;  /* 0x000000ffff3b7224 */ /* 0x000fc800078e006f */
[----:B------:R-:W-:-:S05]  /*2890*/  F2FP.F16.F32.PACK_AB R10, RZ, R10 ;  /* 0x0000000aff0a723e */ /* 0x000fca00000000ff */
[----:B------:R3:W-:Y:S01]  /*28a0*/  @P1 STG.E.U16 desc[UR38][R58.64+0x2], R10 ;  /* 0x0000020a3a001986 */ /* 0x0007e2000c101526 */
[----:B------:R-:W-:Y:S05]  /*28b0*/  @!P0 BRA `(.L_x_40) ;  /* 0x0000000000048947 */ /* 0x000fea0003800000 */
[----:B------:R4:W5:Y:S02]  /*28c0*/  LDG.E.LTC128B.U16 R116, desc[UR38][R6.64+0x10] ;  /* 0x0000102606747981 */ /* 0x000964000c1e1520 */
.L_x_40:
[----:B------:R-:W-:Y:S05]  /*28d0*/  BSYNC B1 ;  /* 0x0000000000017941 */ /* 0x000fea0003800000 */
.L_x_39:
[----:B---3-5:R-:W-:Y:S01]  /*28e0*/  HADD2.F32 R10, -RZ, R116.H0_H0 ;  /* 0x20000074ff0a7230 */ /* 0x028fe20000004100 */
[C---:B0-----:R-:W-:Y:S01]  /*28f0*/  SHF.L.U64.HI R5, R93.reuse, 0x1, R94 ;  /* 0x000000015d057819 */ /* 0x041fe2000001025e */
[----:B------:R-:W-:Y:S01]  /*2900*/  IMAD.SHL.U32 R15, R93, 0x2, RZ ;  /* 0x000000025d0f7824 */ /* 0x000fe200078e00ff */
[----:B------:R-:W-:Y:S01]  /*2910*/  ISETP.GT.AND P3, PT, R4, 0x9, PT ;  /* 0x000000090400780c */ /* 0x000fe20003f64270 */
[----:B------:R-:W-:Y:S01]  /*2920*/  BSSY B1, `(.L_x_41) ;  /* 0x000000b000017945 */ /* 0x000fe20003800000 */
[----:B------:R-:W-:Y:S02]  /*2930*/  FMUL R11, R10, R91 ;  /* 0x0000005b0a0b7220 */ /* 0x000fe40000400000 */
[----:B------:R-:W-:Y:S02]  /*2940*/  IADD3 R10, P1, P2, R15, R104, R119 ;  /* 0x000000680f0a7210 */ /* 0x000fe40007a3e077 */
[----:B------:R-:W-:Y:S01]  /*2950*/  FFMA R60, R60, R90, R11 ;  /* 0x0000005a3c3c7223 */ /* 0x000fe2000000000b */
[----:B------:R-:W-:-:S02]  /*2960*/  P2R R119, PR, RZ, 0x8 ;  /* 0x00000008ff777803 */ /* 0x000fc40000000000 */
[----:B------:R-:W-:Y:S02]  /*2970*/  IADD3.X R11, R5, R105, R121, P1, P2 ;  /* 0x00000069050b7210 */ /* 0x000fe40000fe4479 */
[----:B------:R-:W-:Y:S02]  /*2980*/  F2FP.F16.F32.PACK_AB R60, RZ, R60 ;  /* 0x0000003cff3c723e */ /* 0x000fe400000000ff */
[----:B------:R-:W-:-:S03]  /*2990*/  ISETP.GT.AND P1, PT, R3, RZ, P3 ;  /* 0x000000ff0300720c */ /* 0x000fc60001f24270 */
[----:B------:R0:W-:Y:S10]  /*29a0*/  @P0 STG.E.U16 desc[UR38][R104.64+0x10], R60 ;  /* 0x0000103c68000986 */ /* 0x0001f4000c101526 */
[----:B------:R-:W-:Y:S05]  /*29b0*/  @!P1 BRA `(.L_x_42) ;  /* 0x0000000000049947 */ /* 0x000fea0003800000 */
[----:B------:R3:W5:Y:S02]  /*29c0*/  LDG.E.LTC128B.U16 R116, desc[UR38][R6.64+0x12] ;  /* 0x0000122606747981 */ /* 0x000764000c1e1520 */
.L_x_42:
[----:B------:R-:W-:Y:S05]  /*29d0*/  BSYNC B1 ;  /* 0x0000000000017941 */ /* 0x000fea0003800000 */
.L_x_41:
[----:B0----5:R-:W-:Y:S01]  /*29e0*/  HADD2.F32 R60, -RZ, R116.H0_H0 ;  /* 0x20000074ff3c7230 */ /* 0x021fe20000004100 */
[----:B------:R-:W-:Y:S01]  /*29f0*/  ISETP.GT.AND P0, PT, R3, 0x8, P4 ;  /* 0x000000080300780c */ /* 0x000fe20002704270 */
[----:B------:R-:W-:Y:S03]  /*2a00*/  BSSY B1, `(.L_x_43) ;  /* 0x000000a000017945 */ /* 0x000fe60003800000 */
[----:B------:R-:W-:-:S04]  /*2a10*/  FMUL R60, R60, R91 ;  /* 0x0000005b3c3c7220 */ /* 0x000fc80000400000 */
[----:B------:R-:W-:Y:S01]  /*2a20*/  FFMA R60, R61, R90, R60 ;  /* 0x0000005a3d3c7223 */ /* 0x000fe2000000003c */
[----:B------:R-:W-:-:S04]  /*2a30*/  @P1 IMAD.MOV.U32 R61, RZ, RZ, R105 ;  /* 0x000000ffff3d1224 */ /* 0x000fc800078e0069 */
[----:B------:R-:W-:-:S04]  /*2a40*/  F2FP.F16.F32.PACK_AB R60, RZ, R60 ;  /* 0x0000003cff3c723e */ /* 0x000fc800000000ff */
[----:B------:R-:W-:Y:S01]  /*2a50*/  PRMT R120, R60, 0x7610, R120 ;  /* 0x000076103c787816 */ /* 0x000fe20000000078 */
[----:B------:R-:W-:-:S05]  /*2a60*/  @P1 IMAD.MOV.U32 R60, RZ, RZ, R104 ;  /* 0x000000ffff3c1224 */ /* 0x000fca00078e0068 */
[----:B------:R0:W-:Y:S01]  /*2a70*/  @P1 STG.E.U16 desc[UR38][R60.64+0x12], R120 ;  /* 0x000012783c001986 */ /* 0x0001e2000c101526 */
[----:B------:R-:W-:Y:S05]  /*2a80*/  @!P0 BRA `(.L_x_44) ;  /* 0x0000000000048947 */ /* 0x000fea0003800000 */
[----:B------:R0:W5:Y:S02]  /*2a90*/  LDG.E.LTC128B.U16 R116, desc[UR38][R56.64+0x10] ;  /* 0x0000102638747981 */ /* 0x000164000c1e1520 */
.L_x_44:
[----:B------:R-:W-:Y:S05]  /*2aa0*/  BSYNC B1 ;  /* 0x0000000000017941 */ /* 0x000fea0003800000 */
.L_x_43:
[----:B0----5:R-:W-:Y:S01]  /*2ab0*/  HADD2.F32 R60, -RZ, R116.H0_H0 ;  /* 0x20000074ff3c7230 */ /* 0x021fe20000004100 */
[----:B------:R-:W-:Y:S01]  /*2ac0*/  ISETP.GT.AND P1, PT, R3, 0x8, P3 ;  /* 0x000000080300780c */ /* 0x000fe20001f24270 */
[----:B------:R-:W-:Y:S03]  /*2ad0*/  BSSY B1, `(.L_x_45) ;  /* 0x0000007000017945 */ /* 0x000fe60003800000 */
[----:B------:R-:W-:-:S04]  /*2ae0*/  FMUL R61, R60, R91 ;  /* 0x0000005b3c3d7220 */ /* 0x000fc80000400000 */
[----:B------:R-:W-:-:S05]  /*2af0*/  FFMA R61, R62, R90, R61 ;  /* 0x0000005a3e3d7223 */ /* 0x000fca000000003d */
[----:B------:R-:W-:-:S05]  /*2b00*/  F2FP.F16.F32.PACK_AB R61, RZ, R61 ;  /* 0x0000003dff3d723e */ /* 0x000fca00000000ff */
[----:B------:R0:W-:Y:S01]  /*2b10*/  @P0 STG.E.U16 desc[UR38][R58.64+0x10], R61 ;  /* 0x0000103d3a000986 */ /* 0x0001e2000c101526 */
[----:B------:R-:W-:Y:S05]  /*2b20*/  @!P1 BRA `(.L_x_46) ;  /* 0x0000000000049947 */ /* 0x000fea0003800000 */
[----:B------:R0:W5:Y:S02]  /*2b30*/  LDG.E.LTC128B.U16 R116, desc[UR38][R56.64+0x12] ;  /* 0x0000122638747981 */ /* 0x000164000c1e1520 */
.L_x_46:
[----:B------:R-:W-:Y:S05]  /*2b40*/  BSYNC B1 ;  /* 0x0000000000017941 */ /* 0x000fea0003800000 */
.L_x_45:
[----:B-----5:R-:W-:Y:S01]  /*2b50*/  HADD2.F32 R60, -RZ, R116.H0_H0 ;  /* 0x20000074ff3c7230 */ /* 0x020fe20000004100 */
[----:B------:R-:W-:Y:S01]  /*2b60*/  IADD3 R123, P0, R108, 0x80, RZ ;  /* 0x000000806c7b7810 */ /* 0x000fe20007f1e0ff */
[----:B------:R-:W-:Y:S01]  /*2b70*/  BSSY B1, `(.L_x_47) ;  /* 0x000000b000017945 */ /* 0x000fe20003800000 */
[----:B------:R-:W-:Y:S02]  /*2b80*/  ISETP.GT.AND P2, PT, R4, 0x10, PT ;  /* 0x000000100400780c */ /* 0x000fe40003f44270 */
[----:B------:R-:W-:Y:S01]  /*2b90*/  FMUL R60, R60, R91 ;  /* 0x0000005b3c3c7220 */ /* 0x000fe20000400000 */
[----:B------:R-:W-:Y:S01]  /*2ba0*/  IMAD.X R109, RZ, RZ, R109, P0 ;  /* 0x000000ffff6d7224 */ /* 0x000fe200000e066d */
[----:B------:R-:W-:Y:S02]  /*2bb0*/  ISETP.GT.AND P0, PT, R3, RZ, P2 ;  /* 0x000000ff0300720c */ /* 0x000fe40001704270 */
[----:B------:R-:W-:Y:S01]  /*2bc0*/  FFMA R60, R63, R90, R60 ;  /* 0x0000005a3f3c7223 */ /* 0x000fe2000000003c */
[----:B------:R-:W-:-:S04]  /*2bd0*/  P2R R120, PR, RZ, 0x4 ;  /* 0x00000004ff787803 */ /* 0x000fc80000000000 */
[----:B------:R-:W-:-:S05]  /*2be0*/  F2FP.F16.F32.PACK_AB R60, RZ, R60 ;  /* 0x0000003cff3c723e */ /* 0x000fca00000000ff */
[----:B------:R0:W-:Y:S01]  /*2bf0*/  @P1 STG.E.U16 desc[UR38][R58.64+0x12], R60 ;  /* 0x0000123c3a001986 */ /* 0x0001e2000c101526 */
[----:B------:R-:W-:Y:S05]  /*2c00*/  @!P0 BRA `(.L_x_48) ;  /* 0x0000000000048947 */ /* 0x000fea0003800000 */
[----:B------:R0:W5:Y:S02]  /*2c10*/  LDG.E.LTC128B.U16 R116, desc[UR38][R6.64+0x20] ;  /* 0x0000202606747981 */ /* 0x000164000c1e1520 */
.L_x_48:
[----:B------:R-:W-:Y:S05]  /*2c20*/  BSYNC B1 ;  /* 0x0000000000017941 */ /* 0x000fea0003800000 */
.L_x_47:
[----:B0----5:R-:W-:Y:S01]  /*2c30*/  HADD2.F32 R60, -RZ, R116.H0_H0 ;  /* 0x20000074ff3c7230 */ /* 0x021fe20000004100 */
[----:B------:R-:W-:Y:S01]  /*2c40*/  ISETP.GT.AND P1, PT, R4, 0x11, PT ;  /* 0x000000110400780c */ /* 0x000fe20003f24270 */
[-C--:B------:R-:W-:Y:S01]  /*2c50*/  IMAD.WIDE.U32 R62, R123, R106.reuse, R8 ;  /* 0x0000006a7b3e7225 */ /* 0x080fe200078e0008 */
[----:B------:R-:W-:Y:S03]  /*2c60*/  BSSY B1, `(.L_x_49) ;  /* 0x0000021000017945 */ /* 0x000fe60003800000 */
[----:B------:R-:W-:Y:S01]  /*2c70*/  FMUL R21, R60, R91 ;  /* 0x0000005b3c157220 */ /* 0x000fe20000400000 */
[----:B------:R-:W-:-:S03]  /*2c80*/  IMAD R60, R109, R106, RZ ;  /* 0x0000006a6d3c7224 */ /* 0x000fc600078e02ff */
[----:B------:R-:W-:Y:S01]  /*2c90*/  FFMA R21, R64, R90, R21 ;  /* 0x0000005a40157223 */ /* 0x000fe20000000015 */
[C---:B------:R-:W-:Y:S02]  /*2ca0*/  IMAD R121, R123.reuse, R107, R60 ;  /* 0x0000006b7b797224 */ /* 0x040fe400078e023c */
[----:B------:R-:W-:Y:S02]  /*2cb0*/  IMAD.WIDE.U32 R60, R123, R106, R102 ;  /* 0x0000006a7b3c7225 */ /* 0x000fe400078e0066 */
[----:B------:R-:W-:Y:S02]  /*2cc0*/  F2FP.F16.F32.PACK_AB R21, RZ, R21 ;  /* 0x00000015ff15723e */ /* 0x000fe400000000ff */
[----:B------:R-:W-:Y:S02]  /*2cd0*/  IMAD.IADD R63, R121, 0x1, R63 ;  /* 0x00000001793f7824 */ /* 0x000fe400078e023f */
[----:B------:R-:W-:Y:S01]  /*2ce0*/  PRMT R107, R21, 0x7610, R107 ;  /* 0x00007610156b7816 */ /* 0x000fe2000000006b */
[----:B------:R-:W-:-:S02]  /*2cf0*/  IMAD.IADD R21, R61, 0x1, R121 ;  /* 0x000000013d157824 */ /* 0x000fc400078e0279 */
[----:B------:R-:W-:Y:S02]  /*2d00*/  IMAD.WIDE.U32 R108, R23, R14, R62 ;  /* 0x0000000e176c7225 */ /* 0x000fe400078e003e */
[----:B------:R0:W-:Y:S01]  /*2d10*/  @P0 STG.E.U16 desc[UR38][R104.64+0x20], R107 ;  /* 0x0000206b68000986 */ /* 0x0001e2000c101526 */
[----:B------:R-:W-:-:S04]  /*2d20*/  LEA R62, P0, R60, R12, 0x1 ;  /* 0x0000000c3c3e7211 */ /* 0x000fc800078008ff */
[----:B------:R-:W-:Y:S01]  /*2d30*/  LEA.HI.X R63, R60, R13, R21, 0x1, P0 ;  /* 0x0000000d3c3f7211 */ /* 0x000fe200000f0c15 */
[----:B------:R-:W-:Y:S01]  /*2d40*/  IMAD.IADD R21, R115, 0x1, R109 ;  /* 0x0000000173157824 */ /* 0x000fe200078e026d */
[----:B------:R-:W-:-:S04]  /*2d50*/  LEA R60, P0, R108, R12, 0x1 ;  /* 0x0000000c6c3c7211 */ /* 0x000fc800078008ff */
[----:B------:R-:W-:Y:S01]  /*2d60*/  LEA.HI.X R61, R108, R13, R21, 0x1, P0 ;  /* 0x0000000d6c3d7211 */ /* 0x000fe200000f0c15 */
[----:B0-----:R-:W-:-:S04]  /*2d70*/  IMAD.WIDE.U32 R106, R123, R106, R112 ;  /* 0x0000006a7b6a7225 */ /* 0x001fc800078e0070 */
[----:B------:R-:W-:Y:S01]  /*2d80*/  IMAD.IADD R121, R121, 0x1, R107 ;  /* 0x0000000179797824 */ /* 0x000fe200078e026b */
[----:B------:R-:W-:-:S05]  /*2d90*/  IADD3 R64, P0, R20, R106, RZ ;  /* 0x0000006a14407210 */ /* 0x000fca0007f1e0ff */
[----:B------:R-:W-:Y:S01]  /*2da0*/  IMAD.X R102, R121, 0x1, R103, P0 ;  /* 0x0000000179667824 */ /* 0x000fe200000e0667 */
[----:B------:R-:W-:-:S05]  /*2db0*/  IADD3 R20, P0, R8, R106, RZ ;  /* 0x0000006a08147210 */ /* 0x000fca0007f1e0ff */
[----:B------:R-:W-:Y:S01]  /*2dc0*/  IMAD.X R21, R9, 0x1, R121, P0 ;  /* 0x0000000109157824 */ /* 0x000fe200000e0679 */
[----:B------:R-:W-:Y:S01]  /*2dd0*/  LEA R8, P0, R64, R12, 0x1 ;  /* 0x0000000c40087211 */ /* 0x000fe200078008ff */
[----:B------:R-:W-:-:S03]  /*2de0*/  IMAD.WIDE.U32 R20, R23, R14, R20 ;  /* 0x0000000e17147225 */ /* 0x000fc600078e0014 */
[----:B------:R-:W-:Y:S02]  /*2df0*/  LEA.HI.X R9, R64, R13, R102, 0x1, P0 ;  /* 0x0000000d40097211 */ /* 0x000fe400000f0c66 */
[----:B------:R-:W-:Y:S01]  /*2e00*/  P2R R23, PR, RZ, 0x2 ;  /* 0x00000002ff177803 */ /* 0x000fe20000000000 */
[----:B------:R-:W-:Y:S01]  /*2e10*/  IMAD.IADD R115, R115, 0x1, R21 ;  /* 0x0000000173737824 */ /* 0x000fe200078e0215 */
[----:B------:R-:W-:-:S04]  /*2e20*/  LEA R12, P0, R20, R12, 0x1 ;  /* 0x0000000c140c7211 */ /* 0x000fc800078008ff */
[----:B------:R-:W-:Y:S02]  /*2e30*/  LEA.HI.X R13, R20, R13, R115, 0x1, P0 ;  /* 0x0000000d140d7211 */ /* 0x000fe400000f0c73 */
[----:B------:R-:W-:-:S13]  /*2e40*/  ISETP.GT.AND P0, PT, R3, RZ, P1 ;  /* 0x000000ff0300720c */ /* 0x000fda0000f04270 */
[----:B------:R-:W-:Y:S05]  /*2e50*/  @!P0 BRA `(.L_x_50) ;  /* 0x0000000000048947 */ /* 0x000fea0003800000 */
[----:B------:R0:W5:Y:S02]  /*2e60*/  LDG.E.LTC128B.U16 R116, desc[UR38][R6.64+0x22] ;  /* 0x0000222606747981 */ /* 0x000164000c1e1520 */
.L_x_50:
[----:B------:R-:W-:Y:S05]  /*2e70*/  BSYNC B1 ;  /* 0x0000000000017941 */ /* 0x000fea0003800000 */
.L_x_49:
[----:B-----5:R-:W-:Y:S01]  /*2e80*/  HADD2.F32 R14, -RZ, R116.H0_H0 ;  /* 0x20000074ff0e7230 */ /* 0x020fe20000004100 */
[----:B------:R-:W-:Y:S01]  /*2e90*/  BSSY B1, `(.L_x_51) ;  /* 0x000000a000017945 */ /* 0x000fe20003800000 */
[----:B------:R-:W-:Y:S02]  /*2ea0*/  @P0 IMAD.MOV.U32 R20, RZ, RZ, R104 ;  /* 0x000000ffff140224 */ /* 0x000fe400078e0068 */
[----:B------:R-:W-:Y:S02]  /*2eb0*/  @P0 IMAD.MOV.U32 R21, RZ, RZ, R105 ;  /* 0x000000ffff150224 */ /* 0x000fe400078e0069 */
[----:B------:R-:W-:-:S04]  /*2ec0*/  FMUL R14, R14, R91 ;  /* 0x0000005b0e0e7220 */ /* 0x000fc80000400000 */
[----:B------:R-:W-:-:S05]  /*2ed0*/  FFMA R14, R65, R90, R14 ;  /* 0x0000005a410e7223 */ /* 0x000fca000000000e */
[----:B------:R-:W-:-:S05]  /*2ee0*/  F2FP.F16.F32.PACK_AB R14, RZ, R14 ;  /* 0x0000000eff0e723e */ /* 0x000fca00000000ff */
[----:B------:R0:W-:Y:S01]  /*2ef0*/  @P0 STG.E.U16 desc[UR38][R20.64+0x22], R14 ;  /* 0x0000220e14000986 */ /* 0x0001e2000c101526 */
[----:B------:R-:W-:-:S13]  /*2f00*/  ISETP.GT.AND P0, PT, R3, 0x8, P2 ;  /* 0x000000080300780c */ /* 0x000fda0001704270 */
[----:B0-----:R-:W-:Y:S05]  /*2f10*/  @!P0 BRA `(.L_x_52) ;  /* 0x0000000000048947 */ /* 0x001fea0003800000 */
[----:B------:R0:W5:Y:S02]  /*2f20*/  LDG.E.LTC128B.U16 R116, desc[UR38][R56.64+0x20] ;  /* 0x0000202638747981 */ /* 0x000164000c1e1520 */
.L_x_52:
[----:B------:R-:W-:Y:S05]  /*2f30*/  BSYNC B1 ;  /* 0x0000000000017941 */ /* 0x000fea0003800000 */
.L_x_51:
[----:B-----5:R-:W-:Y:S01]  /*2f40*/  HADD2.F32 R14, -RZ, R116.H0_H0 ;  /* 0x20000074ff0e7230 */ /* 0x020fe20000004100 */
[----:B------:R-:W-:Y:S04]  /*2f50*/  BSSY B1, `(.L_x_53) ;  /* 0x0000008000017945 */ /* 0x000fe80003800000 */
[----:B------:R-:W-:-:S04]  /*2f60*/  FMUL R21, R14, R91 ;  /* 0x0000005b0e157220 */ /* 0x000fc80000400000 */
[----:B------:R-:W-:-:S05]  /*2f70*/  FFMA R21, R66, R90, R21 ;  /* 0x0000005a42157223 */ /* 0x000fca0000000015 */
[----:B------:R-:W-:-:S05]  /*2f80*/  F2FP.F16.F32.PACK_AB R21, RZ, R21 ;  /* 0x00000015ff15723e */ /* 0x000fca00000000ff */
[----:B------:R0:W-:Y:S01]  /*2f90*/  @P0 STG.E.U16 desc[UR38][R58.64+0x20], R21 ;  /* 0x000020153a000986 */ /* 0x0001e2000c101526 */
[----:B------:R-:W-:-:S13]  /*2fa0*/  ISETP.GT.AND P0, PT, R3, 0x8, P1 ;  /* 0x000000080300780c */ /* 0x000fda0000f04270 */
[----:B0-----:R-:W-:Y:S05]  /*2fb0*/  @!P0 BRA `(.L_x_54) ;  /* 0x0000000000048947 */ /* 0x001fea0003800000 */
[----:B------:R0:W5:Y:S02]  /*2fc0*/  LDG.E.LTC128B.U16 R116, desc[UR38][R56.64+0x22] ;  /* 0x0000222638747981 */ /* 0x000164000c1e1520 */
.L_x_54:
[----:B------:R-:W-:Y:S05]  /*2fd0*/  BSYNC B1 ;  /* 0x0000000000017941 */ /* 0x000fea0003800000 */
.L_x_53:
[----:B-----5:R-:W-:Y:S01]  /*2fe0*/  HADD2.F32 R14, -RZ, R116.H0_H0 ;  /* 0x20000074ff0e7230 */ /* 0x020fe20000004100 */
[----:B------:R-:W-:Y:S01]  /*2ff0*/  ISETP.GT.AND P2, PT, R4, 0x18, PT ;  /* 0x000000180400780c */ /* 0x000fe20003f44270 */
[----:B------:R-:W-:Y:S03]  /*3000*/  BSSY B1, `(.L_x_55) ;  /* 0x0000009000017945 */ /* 0x000fe60003800000 */
[----:B------:R-:W-:Y:S01]  /*3010*/  FMUL R14, R14, R91 ;  /* 0x0000005b0e0e7220 */ /* 0x000fe20000400000 */
[----:B------:R-:W-:-:S03]  /*3020*/  P2R R102, PR, RZ, 0x4 ;  /* 0x00000004ff667803 */ /* 0x000fc60000000000 */
[----:B------:R-:W-:-:S05]  /*3030*/  FFMA R14, R67, R90, R14 ;  /* 0x0000005a430e7223 */ /* 0x000fca000000000e */
[----:B------:R-:W-:-:S05]  /*3040*/  F2FP.F16.F32.PACK_AB R14, RZ, R14 ;  /* 0x0000000eff0e723e */ /* 0x000fca00000000ff */
[----:B------:R0:W-:Y:S01]  /*3050*/  @P0 STG.E.U16 desc[UR38][R58.64+0x22], R14 ;  /* 0x0000220e3a000986 */ /* 0x0001e2000c101526 */
[----:B------:R-:W-:-:S13]  /*3060*/  ISETP.GT.AND P0, PT, R3, RZ, P2 ;  /* 0x000000ff0300720c */ /* 0x000fda0001704270 */
[----:B0-----:R-:W-:Y:S05]  /*3070*/  @!P0 BRA `(.L_x_56) ;  /* 0x0000000000048947 */ /* 0x001fea0003800000 */
[----:B------:R0:W5:Y:S02]  /*3080*/  LDG.E.LTC128B.U16 R116, desc[UR38][R6.64+0x30] ;  /* 0x0000302606747981 */ /* 0x000164000c1e1520 */
.L_x_56:
[----:B------:R-:W-:Y:S05]  /*3090*/  BSYNC B1 ;  /* 0x0000000000017941 */ /* 0x000fea0003800000 */
.L_x_55:
[----:B-----5:R-:W-:Y:S01]  /*30a0*/  HADD2.F32 R14, -RZ, R116.H0_H0 ;  /* 0x20000074ff0e7230 */ /* 0x020fe20000004100 */
[----:B------:R-:W-:Y:S01]  /*30b0*/  ISETP.GT.AND P1, PT, R4, 0x19, PT ;  /* 0x000000190400780c */ /* 0x000fe20003f24270 */
[----:B------:R-:W-:Y:S01]  /*30c0*/  @P0 IMAD.MOV.U32 R20, RZ, RZ, R104 ;  /* 0x000000ffff140224 */ /* 0x000fe200078e0068 */
[----:B------:R-:W-:Y:S02]  /*30d0*/  BSSY B1, `(.L_x_57) ;  /* 0x000000b000017945 */ /* 0x000fe40003800000 */
[----:B------:R-:W-:-:S04]  /*30e0*/  FMUL R21, R14, R91 ;  /* 0x0000005b0e157220 */ /* 0x000fc80000400000 */
[----:B------:R-:W-:Y:S01]  /*30f0*/  FFMA R21, R68, R90, R21 ;  /* 0x0000005a44157223 */ /* 0x000fe20000000015 */
[----:B------:R-:W-:-:S04]  /*3100*/  P2R R68, PR, RZ, 0x2 ;  /* 0x00000002ff447803 */ /* 0x000fc80000000000 */
[----:B------:R-:W-:-:S04]  /*3110*/  F2FP.F16.F32.PACK_AB R21, RZ, R21 ;  /* 0x00000015ff15723e */ /* 0x000fc800000000ff */
[----:B------:R-:W-:Y:S01]  /*3120*/  PRMT R14, R21, 0x7610, R14 ;  /* 0x00007610150e7816 */ /* 0x000fe2000000000e */
[----:B------:R-:W-:-:S05]  /*3130*/  @P0 IMAD.MOV.U32 R21, RZ, RZ, R105 ;  /* 0x000000ffff150224 */ /* 0x000fca00078e0069 */
[----:B------:R0:W-:Y:S01]  /*3140*/  @P0 STG.E.U16 desc[UR38][R20.64+0x30], R14 ;  /* 0x0000300e14000986 */ /* 0x0001e2000c101526 */
[----:B------:R-:W-:-:S13]  /*3150*/  ISETP.GT.AND P0, PT, R3, RZ, P1 ;  /* 0x000000ff0300720c */ /* 0x000fda0000f04270 */
[----:B0-----:R-:W-:Y:S05]  /*3160*/  @!P0 BRA `(.L_x_58) ;  /* 0x0000000000048947 */ /* 0x001fea0003800000 */
[----:B------:R0:W5:Y:S02]  /*3170*/  LDG.E.LTC128B.U16 R116, desc[UR38][R6.64+0x32] ;  /* 0x0000322606747981 */ /* 0x000164000c1e1520 */
.L_x_58:
[----:B------:R-:W-:Y:S05]  /*3180*/  BSYNC B1 ;  /* 0x0000000000017941 */ /* 0x000fea0003800000 */
.L_x_57:
        /* <DEDUP_REMOVED lines=11> */
.L_x_60:
[----:B------:R-:W-:Y:S05]  /*3240*/  BSYNC B1 ;  /* 0x0000000000017941 */ /* 0x000fea0003800000 */
.L_x_59:
        /* <DEDUP_REMOVED lines=9> */
.L_x_62:
[----:B------:R-:W-:Y:S05]  /*32e0*/  BSYNC B1 ;  /* 0x0000000000017941 */ /* 0x000fea0003800000 */
.L_x_61:
        /* <DEDUP_REMOVED lines=11> */
.L_x_64:
[----:B------:R-:W-:Y:S05]  /*33a0*/  BSYNC B1 ;  /* 0x0000000000017941 */ /* 0x000fea0003800000 */
.L_x_63:
[----:B-----5:R-:W-:Y:S01]  /*33b0*/  HADD2.F32 R14, -RZ, R116.H0_H0 ;  /* 0x20000074ff0e7230 */ /* 0x020fe20000004100 */
[----:B------:R-:W-:Y:S01]  /*33c0*/  ISETP.GT.AND P1, PT, R4, 0x21, PT ;  /* 0x000000210400780c */ /* 0x000fe20003f24270 */
[----:B------:R-:W-:Y:S01]  /*33d0*/  @P0 IMAD.MOV.U32 R20, RZ, RZ, R104 ;  /* 0x000000ffff140224 */ /* 0x000fe200078e0068 */
[----:B------:R-:W-:Y:S02]  /*33e0*/  BSSY B1, `(.L_x_65) ;  /* 0x000000b000017945 */ /* 0x000fe40003800000 */
[----:B------:R-:W-:Y:S01]  /*33f0*/  FMUL R21, R14, R91 ;  /* 0x0000005b0e157220 */ /* 0x000fe20000400000 */
[----:B------:R-:W-:-:S03]  /*3400*/  P2R R70, PR, RZ, 0x2 ;  /* 0x00000002ff467803 */ /* 0x000fc60000000000 */
[----:B------:R-:W-:-:S05]  /*3410*/  FFMA R21, R72, R90, R21 ;  /* 0x0000005a48157223 */ /* 0x000fca0000000015 */
[----:B------:R-:W-:-:S04]  /*3420*/  F2FP.F16.F32.PACK_AB R21, RZ, R21 ;  /* 0x00000015ff15723e */ /* 0x000fc800000000ff */
[----:B------:R-:W-:Y:S01]  /*3430*/  PRMT R14, R21, 0x7610, R14 ;  /* 0x00007610150e7816 */ /* 0x000fe2000000000e */
[----:B------:R-:W-:-:S05]  /*3440*/  @P0 IMAD.MOV.U32 R21, RZ, RZ, R105 ;  /* 0x000000ffff150224 */ /* 0x000fca00078e0069 */
[----:B------:R0:W-:Y:S01]  /*3450*/  @P0 STG.E.U16 desc[UR38][R20.64+0x40], R14 ;  /* 0x0000400e14000986 */ /* 0x0001e2000c101526 */
[----:B------:R-:W-:-:S13]  /*3460*/  ISETP.GT.AND P0, PT, R3, RZ, P1 ;  /* 0x000000ff0300720c */ /* 0x000fda0000f04270 */
[----:B0-----:R-:W-:Y:S05]  /*3470*/  @!P0 BRA `(.L_x_66) ;  /* 0x0000000000048947 */ /* 0x001fea0003800000 */
[----:B------:R0:W5:Y:S02]  /*3480*/  LDG.E.LTC128B.U16 R116, desc[UR38][R6.64+0x42] ;  /* 0x0000422606747981 */ /* 0x000164000c1e1520 */
.L_x_66:
[----:B------:R-:W-:Y:S05]  /*3490*/  BSYNC B1 ;  /* 0x0000000000017941 */ /* 0x000fea0003800000 */
.L_x_65:
        /* <DEDUP_REMOVED lines=11> */
.L_x_68:
[----:B------:R-:W-:Y:S05]  /*3550*/  BSYNC B1 ;  /* 0x0000000000017941 */ /* 0x000fea0003800000 */
.L_x_67:
        /* <DEDUP_REMOVED lines=9> */
.L_x_70:
[----:B------:R-:W-:Y:S05]  /*35f0*/  BSYNC B1 ;  /* 0x0000000000017941 */ /* 0x000fea0003800000 */
.L_x_69:
        /* <DEDUP_REMOVED lines=11> */
.L_x_72:
[----:B------:R-:W-:Y:S05]  /*36b0*/  BSYNC B1 ;  /* 0x0000000000017941 */ /* 0x000fea0003800000 */
.L_x_71:
[----:B-----5:R-:W-:Y:S01]  /*36c0*/  HADD2.F32 R14, -RZ, R116.H0_H0 ;  /* 0x20000074ff0e7230 */ /* 0x020fe20000004100 */
[----:B------:R-:W-:Y:S01]  /*36d0*/  ISETP.GT.AND P5, PT, R4, 0x29, PT ;  /* 0x000000290400780c */ /* 0x000fe20003fa4270 */
[----:B------:R-:W-:Y:S01]  /*36e0*/  @P0 IMAD.MOV.U32 R20, RZ, RZ, R104 ;  /* 0x000000ffff140224 */ /* 0x000fe200078e0068 */
[----:B------:R-:W-:Y:S02]  /*36f0*/  BSSY B1, `(.L_x_73) ;  /* 0x000000b000017945 */ /* 0x000fe40003800000 */
[----:B------:R-:W-:-:S04]  /*3700*/  FMUL R21, R14, R91 ;  /* 0x0000005b0e157220 */ /* 0x000fc80000400000 */
[----:B------:R-:W-:-:S05]  /*3710*/  FFMA R21, R76, R90, R21 ;  /* 0x0000005a4c157223 */ /* 0x000fca0000000015 */
[----:B------:R-:W-:-:S04]  /*3720*/  F2FP.F16.F32.PACK_AB R21, RZ, R21 ;  /* 0x00000015ff15723e */ /* 0x000fc800000000ff */
[----:B------:R-:W-:Y:S01]  /*3730*/  PRMT R14, R21, 0x7610, R14 ;  /* 0x00007610150e7816 */ /* 0x000fe2000000000e */
[----:B------:R-:W-:-:S05]  /*3740*/  @P0 IMAD.MOV.U32 R21, RZ, RZ, R105 ;  /* 0x000000ffff150224 */ /* 0x000fca00078e0069 */
[----:B------:R1:W-:Y:S01]  /*3750*/  @P0 STG.E.U16 desc[UR38][R20.64+0x50], R14 ;  /* 0x0000500e14000986 */ /* 0x0003e2000c101526 */
[----:B------:R-:W-:Y:S02]  /*3760*/  ISETP.GT.AND P0, PT, R3, RZ, P5 ;  /* 0x000000ff0300720c */ /* 0x000fe40002f04270 */
[----:B-1----:R-:W-:-:S11]  /*3770*/  P2R R14, PR, RZ, 0x20 ;  /* 0x00000020ff0e7803 */ /* 0x002fd60000000000 */
[----:B------:R-:W-:Y:S05]  /*3780*/  @!P0 BRA `(.L_x_74) ;  /* 0x0000000000048947 */ /* 0x000fea0003800000 */
[----:B------:R1:W5:Y:S02]  /*3790*/  LDG.E.LTC128B.U16 R116, desc[UR38][R6.64+0x52] ;  /* 0x0000522606747981 */ /* 0x000364000c1e1520 */
.L_x_74:
[----:B------:R-:W-:Y:S05]  /*37a0*/  BSYNC B1 ;  /* 0x0000000000017941 */ /* 0x000fea0003800000 */
.L_x_73:
        /* <DEDUP_REMOVED lines=11> */
.L_x_76:
[----:B------:R-:W-:Y:S05]  /*3860*/  BSYNC B1 ;  /* 0x0000000000017941 */ /* 0x000fea0003800000 */
.L_x_75:
        /* <DEDUP_REMOVED lines=9> */
.L_x_78:
[----:B------:R-:W-:Y:S05]  /*3900*/  BSYNC B1 ;  /* 0x0000000000017941 */ /* 0x000fea0003800000 */
.L_x_77:
[----:B-----5:R-:W-:Y:S01]  /*3910*/  HADD2.F32 R14, -RZ, R116.H0_H0 ;  /* 0x20000074ff0e7230 */ /* 0x020fe20000004100 */
[----:B------:R-:W-:Y:S01]  /*3920*/  ISETP.GT.AND P3, PT, R4, 0x30, PT ;  /* 0x000000300400780c */ /* 0x000fe20003f64270 */
[----:B------:R-:W-:Y:S03]  /*3930*/  BSSY B1, `(.L_x_79) ;  /* 0x0000008000017945 */ /* 0x000fe60003800000 */
[----:B------:R-:W-:-:S04]  /*3940*/  FMUL R14, R14, R91 ;  /* 0x0000005b0e0e7220 */ /* 0x000fc80000400000 */
[----:B------:R-:W-:-:S05]  /*3950*/  FFMA R14, R79, R90, R14 ;  /* 0x0000005a4f0e7223 */ /* 0x000fca000000000e */
[----:B------:R-:W-:-:S05]  /*3960*/  F2FP.F16.F32.PACK_AB R14, RZ, R14 ;  /* 0x0000000eff0e723e */ /* 0x000fca00000000ff */
[----:B------:R0:W-:Y:S01]  /*3970*/  @P0 STG.E.U16 desc[UR38][R58.64+0x52], R14 ;  /* 0x0000520e3a000986 */ /* 0x0001e2000c101526 */
[----:B------:R-:W-:-:S13]  /*3980*/  ISETP.GT.AND P0, PT, R3, RZ, P3 ;  /* 0x000000ff0300720c */ /* 0x000fda0001f04270 */
[----:B0-----:R-:W-:Y:S05]  /*3990*/  @!P0 BRA `(.L_x_80) ;  /* 0x0000000000048947 */ /* 0x001fea0003800000 */
[----:B------:R0:W5:Y:S02]  /*39a0*/  LDG.E.LTC128B.U16 R116, desc[UR38][R6.64+0x60] ;  /* 0x0000602606747981 */ /* 0x000164000c1e1520 */
.L_x_80:
[----:B------:R-:W-:Y:S05]  /*39b0*/  BSYNC B1 ;  /* 0x0000000000017941 */ /* 0x000fea0003800000 */
.L_x_79:
        /* <DEDUP_REMOVED lines=13> */
.L_x_82:
[----:B------:R-:W-:Y:S05]  /*3a90*/  BSYNC B1 ;  /* 0x0000000000017941 */ /* 0x000fea0003800000 */
.L_x_81:
        /* <DEDUP_REMOVED lines=11> */
.L_x_84:
[----:B------:R-:W-:Y:S05]  /*3b50*/  BSYNC B1 ;  /* 0x0000000000017941 */ /* 0x000fea0003800000 */
.L_x_83:
        /* <DEDUP_REMOVED lines=9> */
.L_x_86:
[----:B------:R-:W-:Y:S05]  /*3bf0*/  BSYNC B1 ;  /* 0x0000000000017941 */ /* 0x000fea0003800000 */
.L_x_85:
        /* <DEDUP_REMOVED lines=10> */
.L_x_88:
[----:B------:R-:W-:Y:S05]  /*3ca0*/  BSYNC B1 ;  /* 0x0000000000017941 */ /* 0x000fea0003800000 */
.L_x_87:
        /* <DEDUP_REMOVED lines=8> */
[----:B------:R-:W-:-:S05]  /*3d30*/  IADD3 R20, P0, R15, R110, RZ ;  /* 0x0000006e0f147210 */ /* 0x000fca0007f1e0ff */
[----:B-1----:R-:W-:Y:S01]  /*3d40*/  IMAD.X R21, R5, 0x1, R111, P0 ;  /* 0x0000000105157824 */ /* 0x002fe200000e066f */
[----:B------:R-:W-:-:S05]  /*3d50*/  IADD3 R64, P0, R15, R110, RZ ;  /* 0x0000006e0f407210 */ /* 0x000fca0007f1e0ff */
[----:B------:R-:W-:Y:S01]  /*3d60*/  IMAD.X R65, R5, 0x1, R111, P0 ;  /* 0x0000000105417824 */ /* 0x000fe200000e066f */
[----:B------:R-:W-:-:S05]  /*3d70*/  IADD3 R14, P0, R15, R104, RZ ;  /* 0x000000680f0e7210 */ /* 0x000fca0007f1e0ff */
[----:B------:R-:W-:Y:S01]  /*3d80*/  IMAD.X R15, R5, 0x1, R105, P0 ;  /* 0x00000001050f7824 */ /* 0x000fe200000e0669 */
[----:B------:R-:W-:-:S04]  /*3d90*/  ISETP.GT.AND P0, PT, R4, 0x39, PT ;  /* 0x000000390400780c */ /* 0x000fc80003f04270 */
[----:B------:R-:W-:-:S13]  /*3da0*/  ISETP.GT.AND P4, PT, R3, RZ, P0 ;  /* 0x000000ff0300720c */ /* 0x000fda0000784270 */
[----:B------:R-:W-:Y:S05]  /*3db0*/  @!P4 BRA `(.L_x_90) ;  /* 0x000000000004c947 */ /* 0x000fea0003800000 */
[----:B------:R1:W5:Y:S02]  /*3dc0*/  LDG.E.LTC128B.U16 R116, desc[UR38][R6.64+0x72] ;  /* 0x0000722606747981 */ /* 0x000364000c1e1520 */
.L_x_90:
[----:B------:R-:W-:Y:S05]  /*3dd0*/  BSYNC B1 ;  /* 0x0000000000017941 */ /* 0x000fea0003800000 */
.L_x_89:
        /* <DEDUP_REMOVED lines=9> */
.L_x_92:
[----:B------:R-:W-:Y:S05]  /*3e70*/  BSYNC B1 ;  /* 0x0000000000017941 */ /* 0x000fea0003800000 */
.L_x_91:
        /* <DEDUP_REMOVED lines=9> */
.L_x_94:
[----:B------:R-:W-:Y:S05]  /*3f10*/  BSYNC B1 ;  /* 0x0000000000017941 */ /* 0x000fea0003800000 */
.L_x_93:
[----:B-----5:R-:W-:-:S05]  /*3f20*/  HADD2.F32 R4, -RZ, R116.H0_H0 ;  /* 0x20000074ff047230 */ /* 0x020fca0000004100 */
[----:B------:R-:W-:-:S04]  /*3f30*/  FMUL R4, R4, R91 ;  /* 0x0000005b04047220 */ /* 0x000fc80000400000 */
[----:B------:R-:W-:-:S05]  /*3f40*/  FFMA R4, R87, R90, R4 ;  /* 0x0000005a57047223 */ /* 0x000fca0000000004 */
[----:B------:R-:W-:-:S04]  /*3f50*/  F2FP.F16.F32.PACK_AB R4, RZ, R4 ;  /* 0x00000004ff04723e */ /* 0x000fc800000000ff */
[----:B-1-34-:R-:W-:-:S05]  /*3f60*/  PRMT R6, R4, 0x7610, R6 ;  /* 0x0000761004067816 */ /* 0x01afca0000000006 */
[----:B------:R1:W-:Y:S01]  /*3f70*/  @P4 STG.E.U16 desc[UR38][R58.64+0x72], R6 ;  /* 0x000072063a004986 */ /* 0x0003e2000c101526 */
[----:B------:R-:W-:-:S13]  /*3f80*/  ISETP.GT.AND P4, PT, R3, 0x80, P6 ;  /* 0x000000800300780c */ /* 0x000fda0003784270 */
[----:B------:R-:W3:Y:S01]  /*3f90*/  @P4 LDG.E.LTC128B.U16 R116, desc[UR38][R62.64] ;  /* 0x000000263e744981 */ /* 0x000ee2000c1e1520 */
[----:B------:R-:W-:Y:S01]  /*3fa0*/  BSSY B1, `(.L_x_95) ;  /* 0x000000a000017945 */ /* 0x000fe20003800000 */
[----:B---3--:R-:W-:-:S05]  /*3fb0*/  HADD2.F32 R4, -RZ, R116.H0_H0 ;  /* 0x20000074ff047230 */ /* 0x008fca0000004100 */
[----:B------:R-:W-:-:S04]  /*3fc0*/  FMUL R5, R4, R91 ;  /* 0x0000005b04057220 */ /* 0x000fc80000400000 */
[----:B------:R-:W-:-:S05]  /*3fd0*/  FFMA R5, R24, R90, R5 ;  /* 0x0000005a18057223 */ /* 0x000fca0000000005 */
[----:B------:R-:W-:-:S05]  /*3fe0*/  F2FP.F16.F32.PACK_AB R5, RZ, R5 ;  /* 0x00000005ff05723e */ /* 0x000fca00000000ff */
[----:B------:R1:W-:Y:S01]  /*3ff0*/  @P4 STG.E.U16 desc[UR38][R14.64], R5 ;  /* 0x000000050e004986 */ /* 0x0003e2000c101526 */
[----:B------:R-:W-:-:S04]  /*4000*/  ISETP.NE.AND P4, PT, R118, RZ, PT ;  /* 0x000000ff7600720c */ /* 0x000fc80003f85270 */
[----:B------:R-:W-:-:S13]  /*4010*/  ISETP.GT.AND P4, PT, R3, 0x80, P4 ;  /* 0x000000800300780c */ /* 0x000fda0002784270 */
[----:B-1----:R-:W-:Y:S05]  /*4020*/  @!P4 BRA `(.L_x_96) ;  /* 0x000000000004c947 */ /* 0x002fea0003800000 */
[----:B------:R1:W5:Y:S02]  /*4030*/  LDG.E.LTC128B.U16 R116, desc[UR38][R60.64+0x2] ;  /* 0x000002263c747981 */ /* 0x000364000c1e1520 */
.L_x_96:
[----:B------:R-:W-:Y:S05]  /*4040*/  BSYNC B1 ;  /* 0x0000000000017941 */ /* 0x000fea0003800000 */
.L_x_95:
[----:B-----5:R-:W-:Y:S01]  /*4050*/  HADD2.F32 R4, -RZ, R116.H0_H0 ;  /* 0x20000074ff047230 */ /* 0x020fe20000004100 */
[----:B------:R-:W-:Y:S01]  /*4060*/  ISETP.GT.AND P6, PT, R3, 0x88, P6 ;  /* 0x000000880300780c */ /* 0x000fe200037c4270 */
        /* <DEDUP_REMOVED lines=8> */
[----:B------:R-:W-:Y:S05]  /*40f0*/  @!P6 BRA `(.L_x_98) ;  /* 0x000000000004e947 */ /* 0x000fea0003800000 */
[----:B------:R4:W5:Y:S02]  /*4100*/  LDG.E.LTC128B.U16 R116, desc[UR38][R8.64] ;  /* 0x0000002608747981 */ /* 0x000964000c1e1520 */
.L_x_98:
[----:B------:R-:W-:Y:S05]  /*4110*/  BSYNC B1 ;  /* 0x0000000000017941 */ /* 0x000fea0003800000 */
.L_x_97:
[----:B---3-5:R-:W-:Y:S01]  /*4120*/  HADD2.F32 R4, -RZ, R116.H0_H0 ;  /* 0x20000074ff047230 */ /* 0x028fe20000004100 */
[----:B------:R-:W-:Y:S01]  /*4130*/  ISETP.NE.AND P4, PT, R118, RZ, PT ;  /* 0x000000ff7600720c */ /* 0x000fe20003f85270 */
[----:B------:R-:W-:Y:S03]  /*4140*/  BSSY B1, `(.L_x_99) ;  /* 0x0000008000017945 */ /* 0x000fe60003800000 */
[----:B------:R-:W-:Y:S01]  /*4150*/  FMUL R5, R4, R91 ;  /* 0x0000005b04057220 */ /* 0x000fe20000400000 */
[----:B------:R-:W-:-:S03]  /*4160*/  ISETP.GT.AND P4, PT, R3, 0x88, P4 ;  /* 0x000000880300780c */ /* 0x000fc60002784270 */
[----:B------:R-:W-:-:S05]  /*4170*/  FFMA R5, R26, R90, R5 ;  /* 0x0000005a1a057223 */ /* 0x000fca0000000005 */
[----:B------:R-:W-:-:S05]  /*4180*/  F2FP.F16.F32.PACK_AB R5, RZ, R5 ;  /* 0x00000005ff05723e */ /* 0x000fca00000000ff */
[----:B------:R3:W-:Y:S01]  /*4190*/  @P6 STG.E.U16 desc[UR38][R20.64], R5 ;  /* 0x0000000514006986 */ /* 0x0007e2000c101526 */
[----:B------:R-:W-:Y:S05]  /*41a0*/  @!P4 BRA `(.L_x_100) ;  /* 0x000000000004c947 */ /* 0x000fea0003800000 */
[----:B------:R0:W5:Y:S02]  /*41b0*/  LDG.E.LTC128B.U16 R116, desc[UR38][R12.64+0x2] ;  /* 0x000002260c747981 */ /* 0x000164000c1e1520 */
.L_x_100:
[----:B------:R-:W-:Y:S05]  /*41c0*/  BSYNC B1 ;  /* 0x0000000000017941 */ /* 0x000fea0003800000 */
.L_x_99:
[----:B-----5:R-:W-:Y:S01]  /*41d0*/  HADD2.F32 R4, -RZ, R116.H0_H0 ;  /* 0x20000074ff047230 */ /* 0x020fe20000004100 */
[----:B------:R-:W-:Y:S01]  /*41e0*/  ISETP.NE.AND P6, PT, R117, RZ, PT ;  /* 0x000000ff7500720c */ /* 0x000fe20003fc5270 */
[----:B------:R-:W-:Y:S03]  /*41f0*/  BSSY B1, `(.L_x_101) ;  /* 0x0000008000017945 */ /* 0x000fe60003800000 */
[----:B------:R-:W-:-:S04]  /*4200*/  FMUL R4, R4, R91 ;  /* 0x0000005b04047220 */ /* 0x000fc80000400000 */
[----:B------:R-:W-:-:S05]  /*4210*/  FFMA R4, R27, R90, R4 ;  /* 0x0000005a1b047223 */ /* 0x000fca0000000004 */
[----:B------:R-:W-:-:S05]  /*4220*/  F2FP.F16.F32.PACK_AB R4, RZ, R4 ;  /* 0x00000004ff04723e */ /* 0x000fca00000000ff */
[----:B------:R0:W-:Y:S01]  /*4230*/  @P4 STG.E.U16 desc[UR38][R64.64+0x2], R4 ;  /* 0x0000020440004986 */ /* 0x0001e2000c101526 */
[----:B------:R-:W-:-:S13]  /*4240*/  ISETP.GT.AND P4, PT, R3, 0x80, P6 ;  /* 0x000000800300780c */ /* 0x000fda0003784270 */
[----:B0-----:R-:W-:Y:S05]  /*4250*/  @!P4 BRA `(.L_x_102) ;  /* 0x000000000004c947 */ /* 0x001fea0003800000 */
[----:B------:R0:W5:Y:S02]  /*4260*/  LDG.E.LTC128B.U16 R116, desc[UR38][R60.64+0x10] ;  /* 0x000010263c747981 */ /* 0x000164000c1e1520 */
.L_x_102:
[----:B------:R-:W-:Y:S05]  /*4270*/  BSYNC B1 ;  /* 0x0000000000017941 */ /* 0x000fea0003800000 */
.L_x_101:
[----:B-----5:R-:W-:Y:S01]  /*4280*/  HADD2.F32 R4, -RZ, R116.H0_H0 ;  /* 0x20000074ff047230 */ /* 0x020fe20000004100 */
[----:B------:R-:W-:Y:S01]  /*4290*/  ISETP.NE.AND P6, PT, R119, RZ, PT ;  /* 0x000000ff7700720c */ /* 0x000fe20003fc5270 */
[----:B------:R-:W-:Y:S03]  /*42a0*/  BSSY B1, `(.L_x_103) ;  /* 0x000000b000017945 */ /* 0x000fe60003800000 */
[----:B---3--:R-:W-:Y:S01]  /*42b0*/  FMUL R5, R4, R91 ;  /* 0x0000005b04057220 */ /* 0x008fe20000400000 */
[----:B------:R-:W-:-:S03]  /*42c0*/  @P4 IMAD.MOV.U32 R4, RZ, RZ, R14 ;  /* 0x000000ffff044224 */ /* 0x000fc600078e000e */
[----:B------:R-:W-:-:S05]  /*42d0*/  FFMA R5, R28, R90, R5 ;  /* 0x0000005a1c057223 */ /* 0x000fca0000000005 */
[----:B------:R-:W-:-:S04]  /*42e0*/  F2FP.F16.F32.PACK_AB R5, RZ, R5 ;  /* 0x00000005ff05723e */ /* 0x000fc800000000ff */
[----:B------:R-:W-:Y:S01]  /*42f0*/  PRMT R6, R5, 0x7610, R6 ;  /* 0x0000761005067816 */ /* 0x000fe20000000006 */
[----:B------:R-:W-:-:S05]  /*4300*/  @P4 IMAD.MOV.U32 R5, RZ, RZ, R15 ;  /* 0x000000ffff054224 */ /* 0x000fca00078e000f */
[----:B------:R3:W-:Y:S01]  /*4310*/  @P4 STG.E.U16 desc[UR38][R4.64+0x10], R6 ;  /* 0x0000100604004986 */ /* 0x0007e2000c101526 */
[----:B------:R-:W-:-:S13]  /*4320*/  ISETP.GT.AND P4, PT, R3, 0x80, P6 ;  /* 0x000000800300780c */ /* 0x000fda0003784270 */
[----:B---3--:R-:W-:Y:S05]  /*4330*/  @!P4 BRA `(.L_x_104) ;  /* 0x000000000004c947 */ /* 0x008fea0003800000 */
[----:B------:R3:W5:Y:S02]  /*4340*/  LDG.E.LTC128B.U16 R116, desc[UR38][R60.64+0x12] ;  /* 0x000012263c747981 */ /* 0x000764000c1e1520 */
.L_x_104:
[----:B------:R-:W-:Y:S05]  /*4350*/  BSYNC B1 ;  /* 0x0000000000017941 */ /* 0x000fea0003800000 */
.L_x_103:
[----:B-----5:R-:W-:Y:S01]  /*4360*/  HADD2.F32 R4, -RZ, R116.H0_H0 ;  /* 0x20000074ff047230 */ /* 0x020fe20000004100 */
[----:B------:R-:W-:Y:S01]  /*4370*/  BSSY B1, `(.L_x_105) ;  /* 0x000000c000017945 */ /* 0x000fe20003800000 */
[----:B------:R-:W-:-:S03]  /*4380*/  @P4 IMAD.MOV.U32 R5, RZ, RZ, R15 ;  /* 0x000000ffff054224 */ /* 0x000fc600078e000f */
[----:B------:R-:W-:-:S04]  /*4390*/  FMUL R4, R4, R91 ;  /* 0x0000005b04047220 */ /* 0x000fc80000400000 */
[----:B------:R-:W-:-:S05]  /*43a0*/  FFMA R4, R29, R90, R4 ;  /* 0x0000005a1d047223 */ /* 0x000fca0000000004 */
[----:B------:R-:W-:-:S04]  /*43b0*/  F2FP.F16.F32.PACK_AB R4, RZ, R4 ;  /* 0x00000004ff04723e */ /* 0x000fc800000000ff */
[----:B------:R-:W-:Y:S01]  /*43c0*/  PRMT R6, R4, 0x7610, R6 ;  /* 0x0000761004067816 */ /* 0x000fe20000000006 */
[----:B------:R-:W-:-:S05]  /*43d0*/  @P4 IMAD.MOV.U32 R4, RZ, RZ, R14 ;  /* 0x000000ffff044224 */ /* 0x000fca00078e000e */
[----:B------:R0:W-:Y:S01]  /*43e0*/  @P4 STG.E.U16 desc[UR38][R4.64+0x12], R6 ;  /* 0x0000120604004986 */ /* 0x0001e2000c101526 */
[----:B------:R-:W-:-:S04]  /*43f0*/  ISETP.NE.AND P4, PT, R117, RZ, PT ;  /* 0x000000ff7500720c */ /* 0x000fc80003f85270 */
[----:B------:R-:W-:-:S13]  /*4400*/  ISETP.GT.AND P4, PT, R3, 0x88, P4 ;  /* 0x000000880300780c */ /* 0x000fda0002784270 */
[----:B0-----:R-:W-:Y:S05]  /*4410*/  @!P4 BRA `(.L_x_106) ;  /* 0x000000000004c947 */ /* 0x001fea0003800000 */
[----:B------:R0:W5:Y:S02]  /*4420*/  LDG.E.LTC128B.U16 R116, desc[UR38][R12.64+0x10] ;  /* 0x000010260c747981 */ /* 0x000164000c1e1520 */
.L_x_106:
[----:B------:R-:W-:Y:S05]  /*4430*/  BSYNC B1 ;  /* 0x0000000000017941 */ /* 0x000fea0003800000 */
.L_x_105:
        /* <DEDUP_REMOVED lines=9> */
.L_x_108:
[----:B------:R-:W-:Y:S05]  /*44d0*/  BSYNC B1 ;  /* 0x0000000000017941 */ /* 0x000fea0003800000 */
.L_x_107:
[----:B-----5:R-:W-:Y:S01]  /*44e0*/  HADD2.F32 R4, -RZ, R116.H0_H0 ;  /* 0x20000074ff047230 */ /* 0x020fe20000004100 */
[----:B------:R-:W-:Y:S01]  /*44f0*/  ISETP.NE.AND P6, PT, R120, RZ, PT ;  /* 0x000000ff7800720c */ /* 0x000fe20003fc5270 */
        /* <DEDUP_REMOVED lines=8> */
[----:B------:R-:W-:-:S13]  /*4580*/  ISETP.GT.AND P4, PT, R3, 0x80, P6 ;  /* 0x000000800300780c */ /* 0x000fda0003784270 */
[----:B0-----:R-:W-:Y:S05]  /*4590*/  @!P4 BRA `(.L_x_110) ;  /* 0x000000000004c947 */ /* 0x001fea0003800000 */
[----:B------:R0:W5:Y:S02]  /*45a0*/  LDG.E.LTC128B.U16 R116, desc[UR38][R60.64+0x20] ;  /* 0x000020263c747981 */ /* 0x000164000c1e1520 */
.L_x_110:
[----:B------:R-:W-:Y:S05]  /*45b0*/  BSYNC B1 ;  /* 0x0000000000017941 */ /* 0x000fea0003800000 */
.L_x_109:
[----:B-----5:R-:W-:Y:S01]  /*45c0*/  HADD2.F32 R4, -RZ, R116.H0_H0 ;  /* 0x20000074ff047230 */ /* 0x020fe20000004100 */
[----:B------:R-:W-:Y:S01]  /*45d0*/  ISETP.NE.AND P6, PT, R23, RZ, PT ;  /* 0x000000ff1700720c */ /* 0x000fe20003fc5270 */
[----:B------:R-:W-:Y:S03]  /*45e0*/  BSSY B1, `(.L_x_111) ;  /* 0x000000b000017945 */ /* 0x000fe60003800000 */
[----:B------:R-:W-:Y:S01]  /*45f0*/  FMUL R5, R4, R91 ;  /* 0x0000005b04057220 */ /* 0x000fe20000400000 */
[----:B------:R-:W-:-:S03]  /*4600*/  @P4 IMAD.MOV.U32 R4, RZ, RZ, R14 ;  /* 0x000000ffff044224 */ /* 0x000fc600078e000e */
        /* <DEDUP_REMOVED lines=8> */
.L_x_112:
[----:B------:R-:W-:Y:S05]  /*4690*/  BSYNC B1 ;  /* 0x0000000000017941 */ /* 0x000fea0003800000 */
.L_x_111:
        /* <DEDUP_REMOVED lines=13> */
.L_x_114:
[----:B------:R-:W-:Y:S05]  /*4770*/  BSYNC B1 ;  /* 0x0000000000017941 */ /* 0x000fea0003800000 */
.L_x_113:
[----:B-----5:R-:W-:Y:S01]  /*4780*/  HADD2.F32 R4, -RZ, R116.H0_H0 ;  /* 0x20000074ff047230 */ /* 0x020fe20000004100 */
[----:B------:R-:W-:Y:S04]  /*4790*/  BSSY B1, `(.L_x_115) ;  /* 0x000000b000017945 */ /* 0x000fe80003800000 */
        /* <DEDUP_REMOVED lines=10> */
.L_x_116:
[----:B------:R-:W-:Y:S05]  /*4840*/  BSYNC B1 ;  /* 0x0000000000017941 */ /* 0x000fea0003800000 */
.L_x_115:
        /* <DEDUP_REMOVED lines=13> */
.L_x_118:
[----:B------:R-:W-:Y:S05]  /*4920*/  BSYNC B1 ;  /* 0x0000000000017941 */ /* 0x000fea0003800000 */
.L_x_117:
        /* <DEDUP_REMOVED lines=13> */
.L_x_120:
[----:B------:R-:W-:Y:S05]  /*4a00*/  BSYNC B1 ;  /* 0x0000000000017941 */ /* 0x000fea0003800000 */
.L_x_119:
        /* <DEDUP_REMOVED lines=13> */
.L_x_122:
[----:B------:R-:W-:Y:S05]  /*4ae0*/  BSYNC B1 ;  /* 0x0000000000017941 */ /* 0x000fea0003800000 */
.L_x_121:
        /* <DEDUP_REMOVED lines=12> */
.L_x_124:
[----:B------:R-:W-:Y:S05]  /*4bb0*/  BSYNC B1 ;  /* 0x0000000000017941 */ /* 0x000fea0003800000 */
.L_x_123:
        /* <DEDUP_REMOVED lines=13> */
.L_x_126:
[----:B------:R-:W-:Y:S05]  /*4c90*/  BSYNC B1 ;  /* 0x0000000000017941 */ /* 0x000fea0003800000 */
.L_x_125:
        /* <DEDUP_REMOVED lines=13> */
.L_x_128:
[----:B------:R-:W-:Y:S05]  /*4d70*/  BSYNC B1 ;  /* 0x0000000000017941 */ /* 0x000fea0003800000 */
.L_x_127:
        /* <DEDUP_REMOVED lines=13> */
.L_x_130:
[----:B------:R-:W-:Y:S05]  /*4e50*/  BSYNC B1 ;  /* 0x0000000000017941 */ /* 0x000fea0003800000 */
.L_x_129:
        /* <DEDUP_REMOVED lines=12> */
.L_x_132:
[----:B------:R-:W-:Y:S05]  /*4f20*/  BSYNC B1 ;  /* 0x0000000000017941 */ /* 0x000fea0003800000 */
.L_x_131:
        /* <DEDUP_REMOVED lines=13> */
.L_x_134:
[----:B------:R-:W-:Y:S05]  /*5000*/  BSYNC B1 ;  /* 0x0000000000017941 */ /* 0x000fea0003800000 */
.L_x_133:
        /* <DEDUP_REMOVED lines=12> */
.L_x_136:
[----:B------:R-:W-:Y:S05]  /*50d0*/  BSYNC B1 ;  /* 0x0000000000017941 */ /* 0x000fea0003800000 */
.L_x_135:
        /* <DEDUP_REMOVED lines=12> */
.L_x_138:
[----:B------:R-:W-:Y:S05]  /*51a0*/  BSYNC B1 ;  /* 0x0000000000017941 */ /* 0x000fea0003800000 */
.L_x_137:
[----:B-----5:R-:W-:Y:S01]  /*51b0*/  HADD2.F32 R4, -RZ, R116.H0_H0 ;  /* 0x20000074ff047230 */ /* 0x020fe20000004100 */
[----:B------:R-:W-:Y:S01]  /*51c0*/  ISETP.GT.AND P5, PT, R3, 0x88, P5 ;  /* 0x000000880300780c */ /* 0x000fe20002fa4270 */
        /* <DEDUP_REMOVED lines=8> */
[----:B------:R-:W-:Y:S05]  /*5250*/  @!P5 BRA `(.L_x_140) ;  /* 0x000000000004d947 */ /* 0x000fea0003800000 */
[----:B------:R0:W5:Y:S02]  /*5260*/  LDG.E.LTC128B.U16 R116, desc[UR38][R12.64+0x52] ;  /* 0x000052260c747981 */ /* 0x000164000c1e1520 */
.L_x_140:
[----:B------:R-:W-:Y:S05]  /*5270*/  BSYNC B1 ;  /* 0x0000000000017941 */ /* 0x000fea0003800000 */
.L_x_139:
[----:B0----5:R-:W-:Y:S01]  /*5280*/  HADD2.F32 R4, -RZ, R116.H0_H0 ;  /* 0x20000074ff047230 */ /* 0x021fe20000004100 */
        /* <DEDUP_REMOVED lines=11> */
.L_x_142:
[----:B------:R-:W-:Y:S05]  /*5340*/  BSYNC B1 ;  /* 0x0000000000017941 */ /* 0x000fea0003800000 */
.L_x_141:
[----:B0----5:R-:W-:Y:S01]  /*5350*/  HADD2.F32 R4, -RZ, R116.H0_H0 ;  /* 0x20000074ff047230 */ /* 0x021fe20000004100 */
        /* <DEDUP_REMOVED lines=11> */
.L_x_144:
[----:B------:R-:W-:Y:S05]  /*5410*/  BSYNC B1 ;  /* 0x0000000000017941 */ /* 0x000fea0003800000 */
.L_x_143:
        /* <DEDUP_REMOVED lines=12> */
.L_x_146:
[----:B------:R-:W-:Y:S05]  /*54e0*/  BSYNC B1 ;  /* 0x0000000000017941 */ /* 0x000fea0003800000 */
.L_x_145:
        /* <DEDUP_REMOVED lines=12> */
.L_x_148:
[----:B------:R-:W-:Y:S05]  /*55b0*/  BSYNC B1 ;  /* 0x0000000000017941 */ /* 0x000fea0003800000 */
.L_x_147:
        /* <DEDUP_REMOVED lines=12> */
.L_x_150:
[----:B------:R-:W-:Y:S05]  /*5680*/  BSYNC B1 ;  /* 0x0000000000017941 */ /* 0x000fea0003800000 */
.L_x_149:
        /* <DEDUP_REMOVED lines=12> */
.L_x_152:
[----:B------:R-:W-:Y:S05]  /*5750*/  BSYNC B1 ;  /* 0x0000000000017941 */ /* 0x000fea0003800000 */
.L_x_151:
        /* <DEDUP_REMOVED lines=9> */
.L_x_154:
[----:B------:R-:W-:Y:S05]  /*57f0*/  BSYNC B1 ;  /* 0x0000000000017941 */ /* 0x000fea0003800000 */
.L_x_153:
        /* <DEDUP_REMOVED lines=12> */
.L_x_156:
[----:B------:R-:W-:Y:S05]  /*58c0*/  BSYNC B1 ;  /* 0x0000000000017941 */ /* 0x000fea0003800000 */
.L_x_155:
[----:B------:R-:W-:Y:S05]  /*58d0*/  @!P0 BRA `(.L_x_157) ;  /* 0x0000001400848947 */ /* 0x000fea0003800000 */
[----:B-----5:R-:W-:-:S05]  /*58e0*/  HADD2.F32 R116, -RZ, R116.H0_H0 ;  /* 0x20000074ff747230 */ /* 0x020fca0000004100 */
[----:B------:R-:W-:-:S04]  /*58f0*/  FMUL R116, R116, R91 ;  /* 0x0000005b74747220 */ /* 0x000fc80000400000 */
[----:B------:R-:W-:-:S05]  /*5900*/  FFMA R116, R55, R90, R116 ;  /* 0x0000005a37747223 */ /* 0x000fca0000000074 */
[----:B------:R-:W-:-:S05]  /*5910*/  F2FP.F16.F32.PACK_AB R116, RZ, R116 ;  /* 0x00000074ff74723e */ /* 0x000fca00000000ff */
[----:B------:R0:W-:Y:S01]  /*5920*/  STG.E.U16 desc[UR38][R10.64+0x72], R116 ;  /* 0x000072740a007986 */ /* 0x0001e2000c101526 */
[----:B------:R-:W-:Y:S05]  /*5930*/  BRA `(.L_x_157) ;  /* 0x00000014006c7947 */ /* 0x000fea0003800000 */
.L_x_34:
[----:B------:R-:W-:Y:S01]  /*5940*/  ULDC.64 UR4, c[0x0][0x5c0] ;  /* 0x0001700000047ab9 */ /* 0x000fe20000000a00 */
[-C--:B------:R-:W-:Y:S01]  /*5950*/  FMUL R56, R56, R90.reuse ;  /* 0x0000005a38387220 */ /* 0x080fe20000400000 */
[----:B------:R-:W-:Y:S01]  /*5960*/  LEA R10, P1, R112, UR4, 0x1 ;  /* 0x00000004700a7c11 */ /* 0x000fe2000f8208ff */
[----:B------:R-:W-:Y:S01]  /*5970*/  IMAD.SHL.U32 R7, R92, 0x2, RZ ;  /* 0x000000025c077824 */ /* 0x000fe200078e00ff */
[----:B------:R-:W-:Y:S01]  /*5980*/  ISETP.GT.AND P3, PT, R4, 0x1, PT ;  /* 0x000000010400780c */ /* 0x000fe20003f64270 */
[----:B------:R-:W-:Y:S01]  /*5990*/  FMUL R57, R57, R90 ;  /* 0x0000005a39397220 */ /* 0x000fe20000400000 */
[----:B------:R-:W-:Y:S01]  /*59a0*/  F2FP.F16.F32.PACK_AB R56, RZ, R56 ;  /* 0x00000038ff38723e */ /* 0x000fe200000000ff */
[-C--:B------:R-:W-:Y:S01]  /*59b0*/  FMUL R58, R58, R90.reuse ;  /* 0x0000005a3a3a7220 */ /* 0x080fe20000400000 */
[----:B------:R-:W-:Y:S01]  /*59c0*/  LEA.HI.X R11, R112, UR5, R105, 0x1, P1 ;  /* 0x00000005700b7c11 */ /* 0x000fe200088f0c69 */
[-C--:B------:R-:W-:Y:S01]  /*59d0*/  FMUL R59, R59, R90.reuse ;  /* 0x0000005a3b3b7220 */ /* 0x080fe20000400000 */
[----:B------:R-:W-:Y:S01]  /*59e0*/  ISETP.GT.AND P1, PT, R3, RZ, P3 ;  /* 0x000000ff0300720c */ /* 0x000fe20001f24270 */
[----:B------:R-:W-:Y:S01]  /*59f0*/  IMAD.SHL.U32 R23, R93, 0x2, RZ ;  /* 0x000000025d177824 */ /* 0x000fe200078e00ff */
[----:B------:R-:W-:Y:S01]  /*5a00*/  ISETP.GT.AND P2, PT, R3, 0x8, P6 ;  /* 0x000000080300780c */ /* 0x000fe20003744270 */
[----:B------:R-:W-:Y:S01]  /*5a10*/  @P0 STG.E.U16 desc[UR38][R10.64], R56 ;  /* 0x000000380a000986 */ /* 0x000fe2000c101526 */
[----:B------:R-:W-:Y:S01]  /*5a20*/  SHF.L.U64.HI R5, R92, 0x1, R95 ;  /* 0x000000015c057819 */ /* 0x000fe2000001025f */
[----:B------:R-:W-:Y:S01]  /*5a30*/  FMUL R60, R60, R90 ;  /* 0x0000005a3c3c7220 */ /* 0x000fe20000400000 */
[----:B------:R-:W-:Y:S01]  /*5a40*/  IADD3 R8, P0, R7, R10, RZ ;  /* 0x0000000a07087210 */ /* 0x000fe20007f1e0ff */
[-C--:B------:R-:W-:Y:S01]  /*5a50*/  FMUL R61, R61, R90.reuse ;  /* 0x0000005a3d3d7220 */ /* 0x080fe20000400000 */
[----:B------:R-:W-:Y:S01]  /*5a60*/  F2FP.F16.F32.PACK_AB R57, RZ, R57 ;  /* 0x00000039ff39723e */ /* 0x000fe200000000ff */
[----:B------:R-:W-:Y:S01]  /*5a70*/  FMUL R63, R63, R90 ;  /* 0x0000005a3f3f7220 */ /* 0x000fe20000400000 */
[----:B------:R-:W-:Y:S01]  /*5a80*/  F2FP.F16.F32.PACK_AB R58, RZ, R58 ;  /* 0x0000003aff3a723e */ /* 0x000fe200000000ff */
[----:B------:R-:W-:Y:S01]  /*5a90*/  IMAD.X R9, R5, 0x1, R11, P0 ;  /* 0x0000000105097824 */ /* 0x000fe200000e060b */
[----:B------:R-:W-:Y:S01]  /*5aa0*/  ISETP.GT.AND P0, PT, R3, 0x8, P3 ;  /* 0x000000080300780c */ /* 0x000fe20001f04270 */
[----:B------:R-:W-:Y:S01]  /*5ab0*/  @P1 STG.E.U16 desc[UR38][R10.64+0x2], R57 ;  /* 0x000002390a001986 */ /* 0x000fe2000c101526 */
[----:B------:R-:W-:Y:S01]  /*5ac0*/  F2FP.F16.F32.PACK_AB R59, RZ, R59 ;  /* 0x0000003bff3b723e */ /* 0x000fe200000000ff */
[----:B------:R-:W-:Y:S01]  /*5ad0*/  FMUL R62, R62, R90 ;  /* 0x0000005a3e3e7220 */ /* 0x000fe20000400000 */
[----:B------:R-:W-:Y:S01]  /*5ae0*/  SHF.L.U64.HI R13, R93, 0x1, R94 ;  /* 0x000000015d0d7819 */ /* 0x000fe2000001025e */
[----:B------:R-:W-:Y:S01]  /*5af0*/  @P2 STG.E.U16 desc[UR38][R8.64], R58 ;  /* 0x0000003a08002986 */ /* 0x000fe2000c101526 */
[----:B------:R-:W-:Y:S01]  /*5b00*/  IADD3 R6, P1, P2, R23, R10, R7 ;  /* 0x0000000a17067210 */ /* 0x000fe20007a3e007 */
[-C--:B------:R-:W-:Y:S01]  /*5b10*/  FMUL R64, R64, R90.reuse ;  /* 0x0000005a40407220 */ /* 0x080fe20000400000 */
[C---:B------:R-:W-:Y:S01]  /*5b20*/  ISETP.GT.AND P4, PT, R4.reuse, 0x8, PT ;  /* 0x000000080400780c */ /* 0x040fe20003f84270 */
[-C--:B------:R-:W-:Y:S01]  /*5b30*/  FMUL R65, R65, R90.reuse ;  /* 0x0000005a41417220 */ /* 0x080fe20000400000 */
[----:B------:R-:W-:Y:S01]  /*5b40*/  ISETP.GT.AND P3, PT, R4, 0x9, PT ;  /* 0x000000090400780c */ /* 0x000fe20003f64270 */
[-C--:B------:R-:W-:Y:S01]  /*5b50*/  FMUL R66, R66, R90.reuse ;  /* 0x0000005a42427220 */ /* 0x080fe20000400000 */
[----:B------:R-:W-:Y:S01]  /*5b60*/  IADD3.X R7, R13, R11, R5, P1, P2 ;  /* 0x0000000b0d077210 */ /* 0x000fe20000fe4405 */
[----:B------:R-:W-:Y:S01]  /*5b70*/  @P0 STG.E.U16 desc[UR38][R8.64+0x2], R59 ;  /* 0x0000023b08000986 */ /* 0x000fe2000c101526 */
[----:B------:R-:W-:Y:S01]  /*5b80*/  ISETP.GT.AND P1, PT, R3, RZ, P4 ;  /* 0x000000ff0300720c */ /* 0x000fe20002724270 */
[-C--:B------:R-:W-:Y:S01]  /*5b90*/  FMUL R67, R67, R90.reuse ;  /* 0x0000005a43437220 */ /* 0x080fe20000400000 */
[----:B------:R-:W-:Y:S01]  /*5ba0*/  ISETP.GT.AND P0, PT, R3, RZ, P3 ;  /* 0x000000ff0300720c */ /* 0x000fe20001f04270 */
[----:B------:R-:W-:Y:S01]  /*5bb0*/  FMUL R68, R68, R90 ;  /* 0x0000005a44447220 */ /* 0x000fe20000400000 */
[----:B------:R-:W-:Y:S01]  /*5bc0*/  F2FP.F16.F32.PACK_AB R60, RZ, R60 ;  /* 0x0000003cff3c723e */ /* 0x000fe200000000ff */
[-C--:B------:R-:W-:Y:S01]  /*5bd0*/  FMUL R69, R69, R90.reuse ;  /* 0x0000005a45457220 */ /* 0x080fe20000400000 */
[----:B------:R-:W-:Y:S01]  /*5be0*/  F2FP.F16.F32.PACK_AB R61, RZ, R61 ;  /* 0x0000003dff3d723e */ /* 0x000fe200000000ff */
[-C--:B------:R-:W-:Y:S01]  /*5bf0*/  FMUL R70, R70, R90.reuse ;  /* 0x0000005a46467220 */ /* 0x080fe20000400000 */
[----:B------:R-:W-:Y:S01]  /*5c00*/  F2FP.F16.F32.PACK_AB R63, RZ, R63 ;  /* 0x0000003fff3f723e */ /* 0x000fe200000000ff */
[----:B------:R-:W-:Y:S01]  /*5c10*/  FMUL R71, R71, R90 ;  /* 0x0000005a47477220 */ /* 0x000fe20000400000 */
[----:B------:R-:W-:Y:S01]  /*5c20*/  F2FP.F16.F32.PACK_AB R62, RZ, R62 ;  /* 0x0000003eff3e723e */ /* 0x000fe200000000ff */
[----:B------:R-:W-:Y:S01]  /*5c30*/  FMUL R72, R72, R90 ;  /* 0x0000005a48487220 */ /* 0x000fe20000400000 */
[----:B------:R-:W-:Y:S01]  /*5c40*/  F2FP.F16.F32.PACK_AB R64, RZ, R64 ;  /* 0x00000040ff40723e */ /* 0x000fe200000000ff */
[----:B------:R-:W-:Y:S01]  /*5c50*/  @P1 STG.E.U16 desc[UR38][R10.64+0x10], R60 ;  /* 0x0000103c0a001986 */ /* 0x000fe2000c101526 */
[----:B------:R-:W-:Y:S01]  /*5c60*/  ISETP.GT.AND P1, PT, R3, 0x8, P4 ;  /* 0x000000080300780c */ /* 0x000fe20002724270 */
[-C--:B------:R-:W-:Y:S01]  /*5c70*/  FMUL R73, R73, R90.reuse ;  /* 0x0000005a49497220 */ /* 0x080fe20000400000 */
[----:B------:R-:W-:Y:S01]  /*5c80*/  ISETP.GT.AND P2, PT, R4, 0x11, PT ;  /* 0x000000110400780c */ /* 0x000fe20003f44270 */
[----:B------:R-:W-:Y:S01]  /*5c90*/  @P0 STG.E.U16 desc[UR38][R10.64+0x12], R61 ;  /* 0x0000123d0a000986 */ /* 0x000fe2000c101526 */
[----:B------:R-:W-:Y:S01]  /*5ca0*/  ISETP.GT.AND P0, PT, R3, 0x8, P3 ;  /* 0x000000080300780c */ /* 0x000fe20001f04270 */
[-C--:B------:R-:W-:Y:S01]  /*5cb0*/  FMUL R74, R74, R90.reuse ;  /* 0x0000005a4a4a7220 */ /* 0x080fe20000400000 */
[----:B------:R-:W-:Y:S01]  /*5cc0*/  ISETP.GT.AND P3, PT, R4, 0x10, PT ;  /* 0x000000100400780c */ /* 0x000fe20003f64270 */
[-C--:B------:R-:W-:Y:S01]  /*5cd0*/  FMUL R75, R75, R90.reuse ;  /* 0x0000005a4b4b7220 */ /* 0x080fe20000400000 */
[----:B------:R-:W-:Y:S01]  /*5ce0*/  F2FP.F16.F32.PACK_AB R65, RZ, R65 ;  /* 0x00000041ff41723e */ /* 0x000fe200000000ff */
[----:B------:R-:W-:Y:S01]  /*5cf0*/  FMUL R76, R76, R90 ;  /* 0x0000005a4c4c7220 */ /* 0x000fe20000400000 */
[----:B------:R-:W-:Y:S01]  /*5d00*/  F2FP.F16.F32.PACK_AB R66, RZ, R66 ;  /* 0x00000042ff42723e */ /* 0x000fe200000000ff */
[----:B------:R-:W-:Y:S01]  /*5d10*/  FMUL R77, R77, R90 ;  /* 0x0000005a4d4d7220 */ /* 0x000fe20000400000 */
[----:B------:R-:W-:Y:S01]  /*5d20*/  F2FP.F16.F32.PACK_AB R67, RZ, R67 ;  /* 0x00000043ff43723e */ /* 0x000fe200000000ff */
[----:B------:R-:W-:Y:S01]  /*5d30*/  @P1 STG.E.U16 desc[UR38][R8.64+0x10], R62 ;  /* 0x0000103e08001986 */ /* 0x000fe2000c101526 */
[----:B------:R-:W-:Y:S01]  /*5d40*/  F2FP.F16.F32.PACK_AB R68, RZ, R68 ;  /* 0x00000044ff44723e */ /* 0x000fe200000000ff */
[-C--:B------:R-:W-:Y:S01]  /*5d50*/  FMUL R78, R78, R90.reuse ;  /* 0x0000005a4e4e7220 */ /* 0x080fe20000400000 */
[----:B------:R-:W-:Y:S01]  /*5d60*/  ISETP.GT.AND P1, PT, R4, 0x19, PT ;  /* 0x000000190400780c */ /* 0x000fe20003f24270 */
[----:B------:R-:W-:Y:S01]  /*5d70*/  @P0 STG.E.U16 desc[UR38][R8.64+0x12], R63 ;  /* 0x0000123f08000986 */ /* 0x000fe2000c101526 */
[----:B------:R-:W-:Y:S01]  /*5d80*/  ISETP.GT.AND P0, PT, R3, RZ, P3 ;  /* 0x000000ff0300720c */ /* 0x000fe20001f04270 */
[-C--:B------:R-:W-:Y:S01]  /*5d90*/  FMUL R79, R79, R90.reuse ;  /* 0x0000005a4f4f7220 */ /* 0x080fe20000400000 */
[----:B------:R-:W-:Y:S01]  /*5da0*/  F2FP.F16.F32.PACK_AB R69, RZ, R69 ;  /* 0x00000045ff45723e */ /* 0x000fe200000000ff */
[----:B------:R-:W-:Y:S01]  /*5db0*/  FMUL R80, R80, R90 ;  /* 0x0000005a50507220 */ /* 0x000fe20000400000 */
[----:B------:R-:W-:Y:S01]  /*5dc0*/  F2FP.F16.F32.PACK_AB R70, RZ, R70 ;  /* 0x00000046ff46723e */ /* 0x000fe200000000ff */
        /* <DEDUP_REMOVED lines=8> */
[----:B------:R-:W-:Y:S01]  /*5e50*/  @P0 STG.E.U16 desc[UR38][R10.64+0x20], R64 ;  /* 0x000020400a000986 */ /* 0x000fe2000c101526 */
[----:B------:R-:W-:Y:S01]  /*5e60*/  ISETP.GT.AND P0, PT, R3, RZ, P2 ;  /* 0x000000ff0300720c */ /* 0x000fe20001704270 */
[-C--:B------:R-:W-:Y:S01]  /*5e70*/  FMUL R85, R85, R90.reuse ;  /* 0x0000005a55557220 */ /* 0x080fe20000400000 */
[----:B------:R-:W-:Y:S01]  /*5e80*/  F2FP.F16.F32.PACK_AB R75, RZ, R75 ;  /* 0x0000004bff4b723e */ /* 0x000fe200000000ff */
[-C--:B------:R-:W-:Y:S01]  /*5e90*/  FMUL R86, R86, R90.reuse ;  /* 0x0000005a56567220 */ /* 0x080fe20000400000 */
[----:B------:R-:W-:Y:S01]  /*5ea0*/  ISETP.GT.AND P5, PT, R4, 0x28, PT ;  /* 0x000000280400780c */ /* 0x000fe20003fa4270 */
[----:B------:R-:W-:Y:S01]  /*5eb0*/  FMUL R87, R87, R90 ;  /* 0x0000005a57577220 */ /* 0x000fe20000400000 */
[----:B------:R-:W-:Y:S01]  /*5ec0*/  F2FP.F16.F32.PACK_AB R76, RZ, R76 ;  /* 0x0000004cff4c723e */ /* 0x000fe200000000ff */
[-C--:B------:R-:W-:Y:S01]  /*5ed0*/  FMUL R24, R24, R90.reuse ;  /* 0x0000005a18187220 */ /* 0x080fe20000400000 */
[----:B------:R-:W-:Y:S01]  /*5ee0*/  ISETP.GT.AND P4, PT, R4, 0x29, PT ;  /* 0x000000290400780c */ /* 0x000fe20003f84270 */
[-C--:B------:R-:W-:Y:S01]  /*5ef0*/  FMUL R25, R25, R90.reuse ;  /* 0x0000005a19197220 */ /* 0x080fe20000400000 */
[----:B------:R-:W-:Y:S01]  /*5f00*/  F2FP.F16.F32.PACK_AB R77, RZ, R77 ;  /* 0x0000004dff4d723e */ /* 0x000fe200000000ff */
[----:B------:R-:W-:Y:S01]  /*5f10*/  FMUL R26, R26, R90 ;  /* 0x0000005a1a1a7220 */ /* 0x000fe20000400000 */
[----:B------:R-:W-:Y:S01]  /*5f20*/  F2FP.F16.F32.PACK_AB R78, RZ, R78 ;  /* 0x0000004eff4e723e */ /* 0x000fe200000000ff */
[----:B------:R-:W-:Y:S01]  /*5f30*/  @P0 STG.E.U16 desc[UR38][R10.64+0x22], R65 ;  /* 0x000022410a000986 */ /* 0x000fe2000c101526 */
[----:B------:R-:W-:Y:S01]  /*5f40*/  ISETP.GT.AND P0, PT, R3, 0x8, P3 ;  /* 0x000000080300780c */ /* 0x000fe20001f04270 */
[-C--:B------:R-:W-:Y:S01]  /*5f50*/  FMUL R27, R27, R90.reuse ;  /* 0x0000005a1b1b7220 */ /* 0x080fe20000400000 */
[----:B------:R-:W-:Y:S01]  /*5f60*/  F2FP.F16.F32.PACK_AB R79, RZ, R79 ;  /* 0x0000004fff4f723e */ /* 0x000fe200000000ff */
[-C--:B------:R-:W-:Y:S01]  /*5f70*/  FMUL R28, R28, R90.reuse ;  /* 0x0000005a1c1c7220 */ /* 0x080fe20000400000 */
[----:B------:R-:W-:Y:S01]  /*5f80*/  ISETP.GT.AND P3, PT, R4, 0x30, PT ;  /* 0x000000300400780c */ /* 0x000fe20003f64270 */
        /* <DEDUP_REMOVED lines=8> */
[----:B------:R-:W-:Y:S01]  /*6010*/  @P0 STG.E.U16 desc[UR38][R8.64+0x20], R66 ;  /* 0x0000204208000986 */ /* 0x000fe2000c101526 */
[----:B------:R-:W-:Y:S01]  /*6020*/  ISETP.GT.AND P0, PT, R3, 0x8, P2 ;  /* 0x000000080300780c */ /* 0x000fe20001704270 */
[-C--:B------:R-:W-:Y:S01]  /*6030*/  FMUL R33, R33, R90.reuse ;  /* 0x0000005a21217220 */ /* 0x080fe20000400000 */
[----:B------:R-:W-:Y:S01]  /*6040*/  ISETP.GT.AND P2, PT, R4, 0x18, PT ;  /* 0x000000180400780c */ /* 0x000fe20003f44270 */
[----:B------:R-:W-:Y:S01]  /*6050*/  FMUL R34, R34, R90 ;  /* 0x0000005a22227220 */ /* 0x000fe20000400000 */
[----:B------:R-:W-:Y:S01]  /*6060*/  F2FP.F16.F32.PACK_AB R84, RZ, R84 ;  /* 0x00000054ff54723e */ /* 0x000fe200000000ff */
[-C--:B------:R-:W-:Y:S01]  /*6070*/  FMUL R35, R35, R90.reuse ;  /* 0x0000005a23237220 */ /* 0x080fe20000400000 */
[----:B------:R-:W-:Y:S01]  /*6080*/  P2R R5, PR, RZ, 0x20 ;  /* 0x00000020ff057803 */ /* 0x000fe20000000000 */
[-C--:B------:R-:W-:Y:S01]  /*6090*/  FMUL R36, R36, R90.reuse ;  /* 0x0000005a24247220 */ /* 0x080fe20000400000 */
[----:B------:R-:W-:Y:S01]  /*60a0*/  F2FP.F16.F32.PACK_AB R85, RZ, R85 ;  /* 0x00000055ff55723e */ /* 0x000fe200000000ff */
[----:B------:R-:W-:Y:S01]  /*60b0*/  FMUL R37, R37, R90 ;  /* 0x0000005a25257220 */ /* 0x000fe20000400000 */
[----:B------:R-:W-:Y:S01]  /*60c0*/  F2FP.F16.F32.PACK_AB R86, RZ, R86 ;  /* 0x00000056ff56723e */ /* 0x000fe200000000ff */
[-C--:B------:R-:W-:Y:S01]  /*60d0*/  FMUL R38, R38, R90.reuse ;  /* 0x0000005a26267220 */ /* 0x080fe20000400000 */
[----:B------:R-:W-:Y:S01]  /*60e0*/  F2FP.F16.F32.PACK_AB R87, RZ, R87 ;  /* 0x00000057ff57723e */ /* 0x000fe200000000ff */
[----:B------:R-:W-:Y:S01]  /*60f0*/  @P0 STG.E.U16 desc[UR38][R8.64+0x22], R67 ;  /* 0x0000224308000986 */ /* 0x000fe2000c101526 */
[----:B------:R-:W-:Y:S01]  /*6100*/  ISETP.GT.AND P0, PT, R3, RZ, P2 ;  /* 0x000000ff0300720c */ /* 0x000fe20001704270 */
        /* <DEDUP_REMOVED lines=36> */
[----:B------:R-:W-:Y:S01]  /*6350*/  FMUL R55, R55, R90 ;  /* 0x0000005a37377220 */ /* 0x000fe20000400000 */
[----:B------:R-:W-:-:S02]  /*6360*/  F2FP.F16.F32.PACK_AB R39, RZ, R39 ;  /* 0x00000027ff27723e */ /* 0x000fc400000000ff */
[----:B------:R-:W-:Y:S01]  /*6370*/  F2FP.F16.F32.PACK_AB R40, RZ, R40 ;  /* 0x00000028ff28723e */ /* 0x000fe200000000ff */
[----:B------:R-:W-:Y:S01]  /*6380*/  @P0 STG.E.U16 desc[UR38][R8.64+0x30], R70 ;  /* 0x0000304608000986 */ /* 0x000fe2000c101526 */
[----:B------:R-:W-:Y:S02]  /*6390*/  ISETP.GT.AND P0, PT, R3, 0x8, P1 ;  /* 0x000000080300780c */ /* 0x000fe40000f04270 */
[----:B------:R-:W-:Y:S02]  /*63a0*/  ISETP.GT.AND P1, PT, R4, 0x21, PT ;  /* 0x000000210400780c */ /* 0x000fe40003f24270 */
[----:B------:R-:W-:Y:S02]  /*63b0*/  F2FP.F16.F32.PACK_AB R41, RZ, R41 ;  /* 0x00000029ff29723e */ /* 0x000fe400000000ff */
[----:B------:R-:W-:Y:S02]  /*63c0*/  F2FP.F16.F32.PACK_AB R42, RZ, R42 ;  /* 0x0000002aff2a723e */ /* 0x000fe400000000ff */
[----:B------:R-:W-:-:S02]  /*63d0*/  F2FP.F16.F32.PACK_AB R43, RZ, R43 ;  /* 0x0000002bff2b723e */ /* 0x000fc400000000ff */
[----:B------:R-:W-:Y:S02]  /*63e0*/  F2FP.F16.F32.PACK_AB R44, RZ, R44 ;  /* 0x0000002cff2c723e */ /* 0x000fe400000000ff */
[----:B------:R-:W-:Y:S01]  /*63f0*/  F2FP.F16.F32.PACK_AB R45, RZ, R45 ;  /* 0x0000002dff2d723e */ /* 0x000fe200000000ff */
[----:B------:R-:W-:Y:S01]  /*6400*/  @P0 STG.E.U16 desc[UR38][R8.64+0x32], R71 ;  /* 0x0000324708000986 */ /* 0x000fe2000c101526 */
[----:B------:R-:W-:Y:S02]  /*6410*/  ISETP.GT.AND P0, PT, R3, RZ, P2 ;  /* 0x000000ff0300720c */ /* 0x000fe40001704270 */
[----:B------:R-:W-:Y:S02]  /*6420*/  F2FP.F16.F32.PACK_AB R46, RZ, R46 ;  /* 0x0000002eff2e723e */ /* 0x000fe400000000ff */
[----:B------:R-:W-:Y:S02]  /*6430*/  F2FP.F16.F32.PACK_AB R47, RZ, R47 ;  /* 0x0000002fff2f723e */ /* 0x000fe400000000ff */
[----:B------:R-:W-:-:S02]  /*6440*/  F2FP.F16.F32.PACK_AB R48, RZ, R48 ;  /* 0x00000030ff30723e */ /* 0x000fc400000000ff */
[----:B------:R-:W-:Y:S02]  /*6450*/  F2FP.F16.F32.PACK_AB R49, RZ, R49 ;  /* 0x00000031ff31723e */ /* 0x000fe400000000ff */
[----:B------:R-:W-:Y:S02]  /*6460*/  F2FP.F16.F32.PACK_AB R50, RZ, R50 ;  /* 0x00000032ff32723e */ /* 0x000fe400000000ff */
[----:B------:R-:W-:Y:S01]  /*6470*/  F2FP.F16.F32.PACK_AB R51, RZ, R51 ;  /* 0x00000033ff33723e */ /* 0x000fe200000000ff */
[----:B------:R-:W-:Y:S01]  /*6480*/  @P0 STG.E.U16 desc[UR38][R10.64+0x40], R72 ;  /* 0x000040480a000986 */ /* 0x000fe2000c101526 */
[----:B------:R-:W-:Y:S02]  /*6490*/  ISETP.GT.AND P0, PT, R3, RZ, P1 ;  /* 0x000000ff0300720c */ /* 0x000fe40000f04270 */
[----:B------:R-:W-:Y:S02]  /*64a0*/  F2FP.F16.F32.PACK_AB R52, RZ, R52 ;  /* 0x00000034ff34723e */ /* 0x000fe400000000ff */
[----:B------:R-:W-:-:S02]  /*64b0*/  F2FP.F16.F32.PACK_AB R53, RZ, R53 ;  /* 0x00000035ff35723e */ /* 0x000fc400000000ff */
[----:B------:R-:W-:Y:S02]  /*64c0*/  F2FP.F16.F32.PACK_AB R54, RZ, R54 ;  /* 0x00000036ff36723e */ /* 0x000fe400000000ff */
[----:B------:R-:W-:-:S05]  /*64d0*/  F2FP.F16.F32.PACK_AB R55, RZ, R55 ;  /* 0x00000037ff37723e */ /* 0x000fca00000000ff */
[----:B------:R-:W-:Y:S01]  /*64e0*/  @P0 STG.E.U16 desc[UR38][R10.64+0x42], R73 ;  /* 0x000042490a000986 */ /* 0x000fe2000c101526 */
[----:B------:R-:W-:Y:S02]  /*64f0*/  ISETP.GT.AND P0, PT, R3, 0x8, P2 ;  /* 0x000000080300780c */ /* 0x000fe40001704270 */
[----:B------:R-:W-:-:S11]  /*6500*/  ISETP.GT.AND P2, PT, R4, 0x38, PT ;  /* 0x000000380400780c */ /* 0x000fd60003f44270 */
[----:B------:R-:W-:Y:S01]  /*6510*/  @P0 STG.E.U16 desc[UR38][R8.64+0x40], R74 ;  /* 0x0000404a08000986 */ /* 0x000fe2000c101526 */
[----:B------:R-:W-:-:S13]  /*6520*/  ISETP.GT.AND P0, PT, R3, 0x8, P1 ;  /* 0x000000080300780c */ /* 0x000fda0000f04270 */
[----:B------:R-:W-:Y:S01]  /*6530*/  @P0 STG.E.U16 desc[UR38][R8.64+0x42], R75 ;  /* 0x0000424b08000986 */ /* 0x000fe2000c101526 */
[----:B------:R-:W-:-:S13]  /*6540*/  ISETP.GT.AND P0, PT, R3, RZ, P5 ;  /* 0x000000ff0300720c */ /* 0x000fda0002f04270 */
[----:B------:R-:W-:Y:S01]  /*6550*/  @P0 STG.E.U16 desc[UR38][R10.64+0x50], R76 ;  /* 0x0000504c0a000986 */ /* 0x000fe2000c101526 */
[----:B------:R-:W-:-:S13]  /*6560*/  ISETP.GT.AND P0, PT, R3, RZ, P4 ;  /* 0x000000ff0300720c */ /* 0x000fda0002704270 */
[----:B------:R-:W-:Y:S01]  /*6570*/  @P0 STG.E.U16 desc[UR38][R10.64+0x52], R77 ;  /* 0x0000524d0a000986 */ /* 0x000fe2000c101526 */
[----:B------:R-:W-:-:S13]  /*6580*/  ISETP.GT.AND P0, PT, R3, 0x8, P5 ;  /* 0x000000080300780c */ /* 0x000fda0002f04270 */
[----:B------:R-:W-:Y:S01]  /*6590*/  @P0 STG.E.U16 desc[UR38][R8.64+0x50], R78 ;  /* 0x0000504e08000986 */ /* 0x000fe2000c101526 */
[----:B------:R-:W-:-:S13]  /*65a0*/  ISETP.GT.AND P0, PT, R3, 0x8, P4 ;  /* 0x000000080300780c */ /* 0x000fda0002704270 */
[----:B------:R-:W-:Y:S01]  /*65b0*/  @P0 STG.E.U16 desc[UR38][R8.64+0x52], R79 ;  /* 0x0000524f08000986 */ /* 0x000fe2000c101526 */
[----:B------:R-:W-:-:S13]  /*65c0*/  ISETP.GT.AND P0, PT, R3, RZ, P3 ;  /* 0x000000ff0300720c */ /* 0x000fda0001f04270 */
[----:B------:R-:W-:Y:S01]  /*65d0*/  @P0 STG.E.U16 desc[UR38][R10.64+0x60], R80 ;  /* 0x000060500a000986 */ /* 0x000fe2000c101526 */
[----:B------:R-:W-:-:S04]  /*65e0*/  ISETP.GT.AND P0, PT, R4, 0x31, PT ;  /* 0x000000310400780c */ /* 0x000fc80003f04270 */
[----:B------:R-:W-:-:S13]  /*65f0*/  ISETP.GT.AND P1, PT, R3, RZ, P0 ;  /* 0x000000ff0300720c */ /* 0x000fda0000724270 */
[----:B------:R-:W-:Y:S01]  /*6600*/  @P1 STG.E.U16 desc[UR38][R10.64+0x62], R81 ;  /* 0x000062510a001986 */ /* 0x000fe2000c101526 */
[----:B------:R-:W-:-:S13]  /*6610*/  ISETP.GT.AND P1, PT, R3, 0x8, P3 ;  /* 0x000000080300780c */ /* 0x000fda0001f24270 */
[----:B------:R-:W-:Y:S01]  /*6620*/  @P1 STG.E.U16 desc[UR38][R8.64+0x60], R82 ;  /* 0x0000605208001986 */ /* 0x000fe2000c101526 */
[----:B------:R-:W-:-:S13]  /*6630*/  ISETP.GT.AND P1, PT, R3, 0x8, P0 ;  /* 0x000000080300780c */ /* 0x000fda0000724270 */
[----:B------:R-:W-:Y:S01]  /*6640*/  @P1 STG.E.U16 desc[UR38][R8.64+0x62], R83 ;  /* 0x0000625308001986 */ /* 0x000fe2000c101526 */
[----:B------:R-:W-:-:S05]  /*6650*/  IADD3 R14, P1, R23, R8, RZ ;  /* 0x00000008170e7210 */ /* 0x000fca0007f3e0ff */
[----:B------:R-:W-:Y:S01]  /*6660*/  IMAD.X R15, R13, 0x1, R9, P1 ;  /* 0x000000010d0f7824 */ /* 0x000fe200008e0609 */
[----:B------:R-:W-:-:S13]  /*6670*/  ISETP.GT.AND P1, PT, R3, RZ, P2 ;  /* 0x000000ff0300720c */ /* 0x000fda0001724270 */
[----:B------:R-:W-:Y:S01]  /*6680*/  @P1 STG.E.U16 desc[UR38][R10.64+0x70], R84 ;  /* 0x000070540a001986 */ /* 0x000fe2000c101526 */
[----:B------:R-:W-:-:S05]  /*6690*/  IADD3 R20, P1, R23, R8, RZ ;  /* 0x0000000817147210 */ /* 0x000fca0007f3e0ff */
[----:B------:R-:W-:Y:S01]  /*66a0*/  IMAD.X R21, R13, 0x1, R9, P1 ;  /* 0x000000010d157824 */ /* 0x000fe200008e0609 */
[----:B------:R-:W-:-:S05]  /*66b0*/  IADD3 R12, P1, R23, R10, RZ ;  /* 0x0000000a170c7210 */ /* 0x000fca0007f3e0ff */
[----:B------:R-:W-:Y:S01]  /*66c0*/  IMAD.X R13, R13, 0x1, R11, P1 ;  /* 0x000000010d0d7824 */ /* 0x000fe200008e060b */
[----:B------:R-:W-:-:S04]  /*66d0*/  ISETP.GT.AND P1, PT, R4, 0x39, PT ;  /* 0x000000390400780c */ /* 0x000fc80003f24270 */
[----:B------:R-:W-:-:S13]  /*66e0*/  ISETP.GT.AND P5, PT, R3, RZ, P1 ;  /* 0x000000ff0300720c */ /* 0x000fda0000fa4270 */
[----:B------:R-:W-:Y:S01]  /*66f0*/  @P5 STG.E.U16 desc[UR38][R10.64+0x72], R85 ;  /* 0x000072550a005986 */ /* 0x000fe2000c101526 */
[----:B------:R-:W-:-:S13]  /*6700*/  ISETP.GT.AND P5, PT, R3, 0x8, P2 ;  /* 0x000000080300780c */ /* 0x000fda00017a4270 */
[----:B------:R-:W-:Y:S01]  /*6710*/  @P5 STG.E.U16 desc[UR38][R8.64+0x70], R86 ;  /* 0x0000705608005986 */ /* 0x000fe2000c101526 */
[----:B------:R-:W-:-:S13]  /*6720*/  ISETP.GT.AND P5, PT, R3, 0x8, P1 ;  /* 0x000000080300780c */ /* 0x000fda0000fa4270 */
[----:B------:R0:W-:Y:S01]  /*6730*/  @P5 STG.E.U16 desc[UR38][R8.64+0x72], R87 ;  /* 0x0000725708005986 */ /* 0x0001e2000c101526 */
[C---:B------:R-:W-:Y:S02]  /*6740*/  ISETP.GT.AND P5, PT, R3.reuse, 0x80, P6 ;  /* 0x000000800300780c */ /* 0x040fe400037a4270 */
[----:B------:R-:W-:-:S11]  /*6750*/  ISETP.GT.AND P6, PT, R3, 0x88, P6 ;  /* 0x000000880300780c */ /* 0x000fd600037c4270 */
[----:B------:R-:W-:Y:S01]  /*6760*/  @P5 STG.E.U16 desc[UR38][R12.64], R24 ;  /* 0x000000180c005986 */ /* 0x000fe2000c101526 */
[----:B------:R-:W-:-:S04]  /*6770*/  ISETP.GT.AND P5, PT, R4, 0x1, PT ;  /* 0x000000010400780c */ /* 0x000fc80003fa4270 */
[----:B------:R-:W-:-:S13]  /*6780*/  ISETP.GT.AND P5, PT, R3, 0x80, P5 ;  /* 0x000000800300780c */ /* 0x000fda0002fa4270 */
[----:B0-----:R-:W-:Y:S02]  /*6790*/  @P5 IMAD.MOV.U32 R8, RZ, RZ, R12 ;  /* 0x000000ffff085224 */ /* 0x001fe400078e000c */
[----:B------:R-:W-:-:S05]  /*67a0*/  @P5 IMAD.MOV.U32 R9, RZ, RZ, R13 ;  /* 0x000000ffff095224 */ /* 0x000fca00078e000d */
[----:B------:R0:W-:Y:S01]  /*67b0*/  @P5 STG.E.U16 desc[UR38][R8.64+0x2], R25 ;  /* 0x0000021908005986 */ /* 0x0001e2000c101526 */
[----:B------:R-:W-:-:S03]  /*67c0*/  ISETP.NE.AND P5, PT, R5, RZ, PT ;  /* 0x000000ff0500720c */ /* 0x000fc60003fa5270 */
[----:B------:R-:W-:Y:S01]  /*67d0*/  @P6 STG.E.U16 desc[UR38][R14.64], R26 ;  /* 0x0000001a0e006986 */ /* 0x000fe2000c101526 */
[----:B------:R-:W-:-:S04]  /*67e0*/  ISETP.GT.AND P6, PT, R4, 0x1, PT ;  /* 0x000000010400780c */ /* 0x000fc80003fc4270 */
[----:B------:R-:W-:-:S13]  /*67f0*/  ISETP.GT.AND P6, PT, R3, 0x88, P6 ;  /* 0x000000880300780c */ /* 0x000fda00037c4270 */
[----:B------:R-:W-:Y:S01]  /*6800*/  @P6 STG.E.U16 desc[UR38][R20.64+0x2], R27 ;  /* 0x0000021b14006986 */ /* 0x000fe2000c101526 */
[----:B------:R-:W-:-:S04]  /*6810*/  ISETP.GT.AND P6, PT, R4, 0x8, PT ;  /* 0x000000080400780c */ /* 0x000fc80003fc4270 */
[----:B------:R-:W-:-:S13]  /*6820*/  ISETP.GT.AND P6, PT, R3, 0x80, P6 ;  /* 0x000000800300780c */ /* 0x000fda00037c4270 */
[----:B0-----:R-:W-:Y:S02]  /*6830*/  @P6 IMAD.MOV.U32 R8, RZ, RZ, R12 ;  /* 0x000000ffff086224 */ /* 0x001fe400078e000c */
[----:B------:R-:W-:-:S05]  /*6840*/  @P6 IMAD.MOV.U32 R9, RZ, RZ, R13 ;  /* 0x000000ffff096224 */ /* 0x000fca00078e000d */
[----:B------:R0:W-:Y:S01]  /*6850*/  @P6 STG.E.U16 desc[UR38][R8.64+0x10], R28 ;  /* 0x0000101c08006986 */ /* 0x0001e2000c101526 */
[----:B------:R-:W-:-:S04]  /*6860*/  ISETP.GT.AND P6, PT, R4, 0x9, PT ;  /* 0x000000090400780c */ /* 0x000fc80003fc4270 */
[----:B------:R-:W-:-:S13]  /*6870*/  ISETP.GT.AND P6, PT, R3, 0x80, P6 ;  /* 0x000000800300780c */ /* 0x000fda00037c4270 */
[----:B0-----:R-:W-:Y:S02]  /*6880*/  @P6 IMAD.MOV.U32 R8, RZ, RZ, R12 ;  /* 0x000000ffff086224 */ /* 0x001fe400078e000c */
[----:B------:R-:W-:-:S05]  /*6890*/  @P6 IMAD.MOV.U32 R9, RZ, RZ, R13 ;  /* 0x000000ffff096224 */ /* 0x000fca00078e000d */
[----:B------:R0:W-:Y:S01]  /*68a0*/  @P6 STG.E.U16 desc[UR38][R8.64+0x12], R29 ;  /* 0x0000121d08006986 */ /* 0x0001e2000c101526 */
[----:B------:R-:W-:-:S04]  /*68b0*/  ISETP.GT.AND P6, PT, R4, 0x8, PT ;  /* 0x000000080400780c */ /* 0x000fc80003fc4270 */
[----:B------:R-:W-:-:S13]  /*68c0*/  ISETP.GT.AND P6, PT, R3, 0x88, P6 ;  /* 0x000000880300780c */ /* 0x000fda00037c4270 */
        /* <DEDUP_REMOVED lines=45> */
[----:B------:R-:W-:Y:S01]  /*6ba0*/  @P6 STG.E.U16 desc[UR38][R8.64+0x42], R41 ;  /* 0x0000422908006986 */ /* 0x000fe2000c101526 */
[----:B------:R-:W-:-:S04]  /*6bb0*/  ISETP.GT.AND P6, PT, R4, 0x20, PT ;  /* 0x000000200400780c */ /* 0x000fc80003fc4270 */
[----:B------:R-:W-:-:S13]  /*6bc0*/  ISETP.GT.AND P6, PT, R3, 0x88, P6 ;  /* 0x000000880300780c */ /* 0x000fda00037c4270 */
[----:B------:R-:W-:Y:S01]  /*6bd0*/  @P6 STG.E.U16 desc[UR38][R6.64+0x40], R42 ;  /* 0x0000402a06006986 */ /* 0x000fe2000c101526 */
[----:B------:R-:W-:-:S04]  /*6be0*/  ISETP.GT.AND P6, PT, R4, 0x21, PT ;  /* 0x000000210400780c */ /* 0x000fc80003fc4270 */
[----:B------:R-:W-:-:S13]  /*6bf0*/  ISETP.GT.AND P6, PT, R3, 0x88, P6 ;  /* 0x000000880300780c */ /* 0x000fda00037c4270 */
[----:B------:R-:W-:Y:S02]  /*6c00*/  @P6 IMAD.MOV.U32 R4, RZ, RZ, R6 ;  /* 0x000000ffff046224 */ /* 0x000fe400078e0006 */
[----:B------:R-:W-:-:S05]  /*6c10*/  @P6 IMAD.MOV.U32 R5, RZ, RZ, R7 ;  /* 0x000000ffff056224 */ /* 0x000fca00078e0007 */
[----:B------:R0:W-:Y:S01]  /*6c20*/  @P6 STG.E.U16 desc[UR38][R4.64+0x42], R43 ;  /* 0x0000422b04006986 */ /* 0x0001e2000c101526 */
[C---:B------:R-:W-:Y:S02]  /*6c30*/  ISETP.GT.AND P6, PT, R3.reuse, 0x80, P5 ;  /* 0x000000800300780c */ /* 0x040fe40002fc4270 */
[----:B------:R-:W-:-:S11]  /*6c40*/  ISETP.GT.AND P5, PT, R3, 0x88, P5 ;  /* 0x000000880300780c */ /* 0x000fd60002fa4270 */
[----:B0-----:R-:W-:Y:S02]  /*6c50*/  @P6 IMAD.MOV.U32 R4, RZ, RZ, R12 ;  /* 0x000000ffff046224 */ /* 0x001fe400078e000c */
[----:B------:R-:W-:-:S05]  /*6c60*/  @P6 IMAD.MOV.U32 R5, RZ, RZ, R13 ;  /* 0x000000ffff056224 */ /* 0x000fca00078e000d */
[----:B------:R0:W-:Y:S01]  /*6c70*/  @P6 STG.E.U16 desc[UR38][R4.64+0x50], R44 ;  /* 0x0000502c04006986 */ /* 0x0001e2000c101526 */
[C---:B------:R-:W-:Y:S02]  /*6c80*/  ISETP.GT.AND P6, PT, R3.reuse, 0x80, P4 ;  /* 0x000000800300780c */ /* 0x040fe400027c4270 */
[----:B------:R-:W-:-:S11]  /*6c90*/  ISETP.GT.AND P4, PT, R3, 0x88, P4 ;  /* 0x000000880300780c */ /* 0x000fd60002784270 */
[----:B0-----:R-:W-:Y:S02]  /*6ca0*/  @P6 IMAD.MOV.U32 R4, RZ, RZ, R12 ;  /* 0x000000ffff046224 */ /* 0x001fe400078e000c */
[----:B------:R-:W-:-:S05]  /*6cb0*/  @P6 IMAD.MOV.U32 R5, RZ, RZ, R13 ;  /* 0x000000ffff056224 */ /* 0x000fca00078e000d */
[----:B------:R0:W-:Y:S02]  /*6cc0*/  @P6 STG.E.U16 desc[UR38][R4.64+0x52], R45 ;  /* 0x0000522d04006986 */ /* 0x0001e4000c101526 */
[----:B0-----:R-:W-:Y:S02]  /*6cd0*/  @P5 IMAD.MOV.U32 R4, RZ, RZ, R6 ;  /* 0x000000ffff045224 */ /* 0x001fe400078e0006 */
[----:B------:R-:W-:-:S05]  /*6ce0*/  @P5 IMAD.MOV.U32 R5, RZ, RZ, R7 ;  /* 0x000000ffff055224 */ /* 0x000fca00078e0007 */
[----:B------:R0:W-:Y:S01]  /*6cf0*/  @P5 STG.E.U16 desc[UR38][R4.64+0x50], R46 ;  /* 0x0000502e04005986 */ /* 0x0001e2000c101526 */
[C---:B------:R-:W-:Y:S02]  /*6d00*/  ISETP.GT.AND P5, PT, R3.reuse, 0x80, P3 ;  /* 0x000000800300780c */ /* 0x040fe40001fa4270 */
[----:B------:R-:W-:Y:S01]  /*6d10*/  ISETP.GT.AND P3, PT, R3, 0x88, P3 ;  /* 0x000000880300780c */ /* 0x000fe20001f64270 */
        /* <DEDUP_REMOVED lines=17> */
[----:B------:R0:W-:Y:S02]  /*6e30*/  @P3 STG.E.U16 desc[UR38][R4.64+0x60], R50 ;  /* 0x0000603204003986 */ /* 0x0001e4000c101526 */
[----:B0-----:R-:W-:Y:S02]  /*6e40*/  @P0 IMAD.MOV.U32 R4, RZ, RZ, R6 ;  /* 0x000000ffff040224 */ /* 0x001fe400078e0006 */
[----:B------:R-:W-:-:S05]  /*6e50*/  @P0 IMAD.MOV.U32 R5, RZ, RZ, R7 ;  /* 0x000000ffff050224 */ /* 0x000fca00078e0007 */
[----:B------:R0:W-:Y:S02]  /*6e60*/  @P0 STG.E.U16 desc[UR38][R4.64+0x62], R51 ;  /* 0x0000623304000986 */ /* 0x0001e4000c101526 */
[----:B0-----:R-:W-:Y:S02]  /*6e70*/  @P5 IMAD.MOV.U32 R4, RZ, RZ, R12 ;  /* 0x000000ffff045224 */ /* 0x001fe400078e000c */
[----:B------:R-:W-:-:S05]  /*6e80*/  @P5 IMAD.MOV.U32 R5, RZ, RZ, R13 ;  /* 0x000000ffff055224 */ /* 0x000fca00078e000d */
[----:B------:R0:W-:Y:S04]  /*6e90*/  @P5 STG.E.U16 desc[UR38][R4.64+0x70], R52 ;  /* 0x0000703404005986 */ /* 0x0001e8000c101526 */
[----:B------:R1:W-:Y:S01]  /*6ea0*/  @P4 STG.E.U16 desc[UR38][R12.64+0x72], R53 ;  /* 0x000072350c004986 */ /* 0x0003e2000c101526 */
[----:B0-----:R-:W-:Y:S02]  /*6eb0*/  @P2 IMAD.MOV.U32 R4, RZ, RZ, R6 ;  /* 0x000000ffff042224 */ /* 0x001fe400078e0006 */
[----:B------:R-:W-:-:S05]  /*6ec0*/  @P2 IMAD.MOV.U32 R5, RZ, RZ, R7 ;  /* 0x000000ffff052224 */ /* 0x000fca00078e0007 */
[----:B------:R1:W-:Y:S04]  /*6ed0*/  @P2 STG.E.U16 desc[UR38][R4.64+0x70], R54 ;  /* 0x0000703604002986 */ /* 0x0003e8000c101526 */
[----:B------:R1:W-:Y:S02]  /*6ee0*/  @P1 STG.E.U16 desc[UR38][R6.64+0x72], R55 ;  /* 0x0000723706001986 */ /* 0x0003e4000c101526 */
.L_x_157:
[----:B------:R-:W-:Y:S05]  /*6ef0*/  BSYNC B0 ;  /* 0x0000000000007941 */ /* 0x000fea0003800000 */
.L_x_33:
[----:B------:R-:W-:Y:S01]  /*6f00*/  IADD3 R16, P0, R16, UR36, RZ ;  /* 0x0000002410107c10 */ /* 0x000fe2000ff1e0ff */
[----:B------:R-:W-:Y:S01]  /*6f10*/  ULDC.64 UR4, c[0x0][0x650] ;  /* 0x0001940000047ab9 */ /* 0x000fe20000000a00 */
[----:B------:R-:W-:Y:S01]  /*6f20*/  PRMT R3, RZ, 0x7610, R3 ;  /* 0x00007610ff037816 */ /* 0x000fe20000000003 */
[----:B------:R-:W-:Y:S01]  /*6f30*/  IMAD.MOV.U32 R102, RZ, RZ, -0x1 ;  /* 0xffffffffff667424 */ /* 0x000fe200078e00ff */
[----:B------:R-:W-:Y:S01]  /*6f40*/  IADD3.X R17, R17, UR42, RZ, P0, !PT ;  /* 0x0000002a11117c10 */ /* 0x000fe200087fe4ff */
[----:B------:R-:W-:Y:S01]  /*6f50*/  IMAD.MOV.U32 R23, RZ, RZ, -0x1 ;  /* 0xffffffffff177424 */ /* 0x000fe200078e00ff */
[----:B------:R-:W-:-:S04]  /*6f60*/  ISETP.GE.U32.AND P0, PT, R16, UR4, PT ;  /* 0x0000000410007c0c */ /* 0x000fc8000bf06070 */
[----:B------:R-:W-:-:S13]  /*6f70*/  ISETP.GE.U32.AND.EX P0, PT, R17, UR5, PT, P0 ;  /* 0x0000000511007c0c */ /* 0x000fda000bf06100 */
[----:B------:R-:W-:Y:S05]  /*6f80*/  @P0 BRA `(.L_x_158) ;  /* 0x0000000400500947 */ /* 0x000fea0003800000 */
[----:B0-----:R-:W0:Y:S01]  /*6f90*/  LDC.64 R10, c[0x0][0x628] ;  /* 0x00018a00ff0a7b82 */ /* 0x001e220000000a00 */
[----:B-1----:R-:W1:Y:S01]  /*6fa0*/  S2R R12, SR_CTAID.X ;  /* 0x00000000000c7919 */ /* 0x002e620000002500 */
[----:B----4-:R-:W-:Y:S02]  /*6fb0*/  IMAD.MOV.U32 R8, RZ, RZ, R16 ;  /* 0x000000ffff087224 */ /* 0x010fe400078e0010 */
[----:B------:R-:W-:Y:S01]  /*6fc0*/  IMAD.MOV.U32 R9, RZ, RZ, R17 ;  /* 0x000000ffff097224 */ /* 0x000fe200078e0011 */
[----:B------:R-:W4:Y:S03]  /*6fd0*/  S2R R20, SR_CTAID.Y ;  /* 0x0000000000147919 */ /* 0x000f260000002600 */
[----:B------:R-:W1:Y:S08]  /*6fe0*/  LDC R0, c[0x0][0x630] ;  /* 0x00018c00ff007b82 */ /* 0x000e700000000800 */
[----:B------:R-:W1:Y:S01]  /*6ff0*/  LDC.64 R14, c[0x0][0x620] ;  /* 0x00018800ff0e7b82 */ /* 0x000e620000000a00 */
[----:B0-----:R-:W-:-:S04]  /*7000*/  ISETP.NE.U32.AND P0, PT, R10, RZ, PT ;  /* 0x000000ff0a00720c */ /* 0x001fc80003f05070 */
[----:B------:R-:W-:-:S13]  /*7010*/  ISETP.NE.AND.EX P0, PT, R11, RZ, PT, P0 ;  /* 0x000000ff0b00720c */ /* 0x000fda0003f05300 */
[----:B-1--4-:R-:W-:Y:S05]  /*7020*/  @!P0 BRA `(.L_x_159) ;  /* 0x0000000000288947 */ /* 0x012fea0003800000 */
        /* <DEDUP_REMOVED lines=10> */
.L_x_159:
[-CC-:B------:R-:W-:Y:S01]  /*70d0*/  SHF.R.U64 R23, R8, R0.reuse, R9.reuse ;  /* 0x0000000008177219 */ /* 0x180fe20000001209 */
[----:B------:R-:W0:Y:S01]  /*70e0*/  LDC.64 R26, c[0x0][0x640] ;  /* 0x00019000ff1a7b82 */ /* 0x000e220000000a00 */
[----:B------:R-:W-:Y:S01]  /*70f0*/  SHF.R.U32.HI R0, RZ, R0, R9 ;  /* 0x00000000ff007219 */ /* 0x000fe20000011609 */
[----:B------:R-:W-:Y:S01]  /*7100*/  ULDC UR4, c[0x0][0x150] ;  /* 0x0000540000047ab9 */ /* 0x000fe20000000800 */
[----:B------:R-:W-:Y:S02]  /*7110*/  IADD3 R3, P0, RZ, -R23, RZ ;  /* 0x80000017ff037210 */ /* 0x000fe40007f1e0ff */
[----:B------:R-:W-:-:S03]  /*7120*/  I2FP.F32.U32 R7, R12 ;  /* 0x0000000c00077245 */ /* 0x000fc60000201000 */
[----:B------:R-:W1:Y:S01]  /*7130*/  LDC R6, c[0x0][0x618] ;  /* 0x00018600ff067b82 */ /* 0x000e620000000800 */
[----:B------:R-:W-:Y:S02]  /*7140*/  IMAD.X R5, RZ, RZ, ~R0, P0 ;  /* 0x000000ffff057224 */ /* 0x000fe400000e0e00 */
[----:B------:R-:W-:Y:S01]  /*7150*/  FMUL R7, R7, UR4 ;  /* 0x0000000407077c20 */ /* 0x000fe20008400000 */
[----:B------:R-:W-:Y:S01]  /*7160*/  ULDC UR4, c[0x0][0x154] ;  /* 0x0000550000047ab9 */ /* 0x000fe20000000800 */
[-C--:B------:R-:W-:Y:S02]  /*7170*/  IMAD R0, R5, R14.reuse, RZ ;  /* 0x0000000e05007224 */ /* 0x080fe400078e02ff */
[C---:B------:R-:W-:Y:S01]  /*7180*/  IMAD.WIDE.U32 R4, R3.reuse, R14, R16 ;  /* 0x0000000e03047225 */ /* 0x040fe200078e0010 */
[----:B------:R-:W4:Y:S01]  /*7190*/  LDC R8, c[0x0][0x608] ;  /* 0x00018200ff087b82 */ /* 0x000f220000000800 */
[----:B------:R-:W2:Y:S02]  /*71a0*/  F2I.U32.TRUNC.NTZ R7, R7 ;  /* 0x0000000700077305 */ /* 0x000ea4000020f000 */
[----:B------:R-:W-:Y:S01]  /*71b0*/  IMAD R3, R3, R15, R0 ;  /* 0x0000000f03037224 */ /* 0x000fe200078e0200 */
[----:B------:R-:W-:-:S03]  /*71c0*/  I2FP.F32.U32 R0, R20 ;  /* 0x0000001400007245 */ /* 0x000fc60000201000 */
[----:B------:R-:W-:Y:S01]  /*71d0*/  IMAD.IADD R3, R5, 0x1, R3 ;  /* 0x0000000105037824 */ /* 0x000fe200078e0203 */
[----:B------:R-:W3:Y:S01]  /*71e0*/  LDC R11, c[0x0][0x658] ;  /* 0x00019600ff0b7b82 */ /* 0x000ee20000000800 */
[----:B0-----:R-:W-:-:S04]  /*71f0*/  ISETP.NE.U32.AND P0, PT, R26, RZ, PT ;  /* 0x000000ff1a00720c */ /* 0x001fc80003f05070 */
[----:B------:R-:W-:-:S03]  /*7200*/  ISETP.NE.AND.EX P0, PT, R27, RZ, PT, P0 ;  /* 0x000000ff1b00720c */ /* 0x000fc60003f05300 */
[----:B------:R-:W0:Y:S01]  /*7210*/  LDC R9, c[0x0][0x144] ;  /* 0x00005100ff097b82 */ /* 0x000e220000000800 */
[-C--:B-1----:R-:W-:Y:S01]  /*7220*/  SHF.R.U64 R10, R4, R6.reuse, R3 ;  /* 0x00000006040a7219 */ /* 0x082fe20000001203 */
[----:B--2---:R-:W-:Y:S01]  /*7230*/  IMAD.MOV R7, RZ, RZ, -R7 ;  /* 0x000000ffff077224 */ /* 0x004fe200078e0a07 */
[----:B------:R-:W-:Y:S01]  /*7240*/  SHF.R.U32.HI R3, RZ, R6, R3 ;  /* 0x00000006ff037219 */ /* 0x000fe20000011603 */
[----:B------:R-:W-:-:S04]  /*7250*/  FMUL R6, R0, UR4 ;  /* 0x0000000400067c20 */ /* 0x000fc80008400000 */
[----:B------:R-:W1:Y:S01]  /*7260*/  LDC R21, c[0x0][0x148] ;  /* 0x00005200ff157b82 */ /* 0x000e620000000800 */
[----:B------:R2:W0:Y:S01]  /*7270*/  F2I.U32.TRUNC.NTZ R14, R6 ;  /* 0x00000006000e7305 */ /* 0x000422000020f000 */
[-CC-:B----4-:R-:W-:Y:S02]  /*7280*/  SHF.R.U64 R13, R10, R8.reuse, R3.reuse ;  /* 0x000000080a0d7219 */ /* 0x190fe40000001203 */
[----:B------:R-:W-:-:S04]  /*7290*/  SHF.R.U32.HI R0, RZ, R8, R3 ;  /* 0x00000008ff007219 */ /* 0x000fc80000011603 */
[----:B------:R-:W4:Y:S01]  /*72a0*/  LDC R24, c[0x0][0x600] ;  /* 0x00018000ff187b82 */ /* 0x000f220000000800 */
[-CC-:B---3--:R-:W-:Y:S02]  /*72b0*/  SHF.R.U64 R15, R13, R11.reuse, R0.reuse ;  /* 0x0000000b0d0f7219 */ /* 0x188fe40000001200 */
[----:B------:R-:W-:-:S03]  /*72c0*/  SHF.R.U32.HI R5, RZ, R11, R0 ;  /* 0x0000000bff057219 */ /* 0x000fc60000011600 */
[----:B------:R-:W-:Y:S02]  /*72d0*/  IMAD.MOV.U32 R4, RZ, RZ, R15 ;  /* 0x000000ffff047224 */ /* 0x000fe400078e000f */
[----:B------:R-:W3:Y:S01]  /*72e0*/  LDC R28, c[0x0][0x648] ;  /* 0x00019200ff1c7b82 */ /* 0x000ee20000000800 */
[----:B0-----:R-:W-:-:S07]  /*72f0*/  IMAD R25, R9, R7, R12 ;  /* 0x0000000709197224 */ /* 0x001fce00078e020c */
[----:B------:R-:W0:Y:S08]  /*7300*/  LDC R29, c[0x0][0x638] ;  /* 0x00018e00ff1d7b82 */ /* 0x000e300000000800 */
[----:B------:R-:W0:Y:S01]  /*7310*/  LDC R30, c[0x0][0x610] ;  /* 0x00018400ff1e7b82 */ /* 0x000e220000000800 */
[----:B-12-4-:R-:W-:Y:S05]  /*7320*/  @!P0 BRA `(.L_x_160) ;  /* 0x0000000000288947 */ /* 0x016fea0003800000 */
[----:B------:R-:W1:Y:S02]  /*7330*/  LDC R0, c[0x0][0x64c] ;  /* 0x00019300ff007b82 */ /* 0x000e640000000800 */
[----:B-1----:R-:W-:-:S05]  /*7340*/  IADD3 R3, P0, R15, R0, RZ ;  /* 0x000000000f037210 */ /* 0x002fca0007f1e0ff */
        /* <DEDUP_REMOVED lines=8> */
.L_x_160:
[----:B------:R-:W-:Y:S01]  /*73d0*/  ISETP.NE.AND P0, PT, R2, 0x1, PT ;  /* 0x000000010200780c */ /* 0x000fe20003f05270 */
[----:B------:R-:W-:Y:S01]  /*73e0*/  IMAD.MOV R14, RZ, RZ, -R14 ;  /* 0x000000ffff0e7224 */ /* 0x000fe200078e0a0e */
[----:B---3--:R-:W-:Y:S01]  /*73f0*/  SHF.R.U64 R0, R4, R28, R5 ;  /* 0x0000001c04007219 */ /* 0x008fe20000001205 */
[----:B------:R-:W-:Y:S01]  /*7400*/  VIADD R5, R24, 0xffffffff ;  /* 0xffffffff18057836 */ /* 0x000fe20000000000 */
[----:B------:R-:W-:-:S03]  /*7410*/  LOP3.LUT R3, R13, R100, RZ, 0xc0, !PT ;  /* 0x000000640d037212 */ /* 0x000fc600078ec0ff */
[----:B------:R-:W-:Y:S01]  /*7420*/  IMAD.MOV R4, RZ, RZ, -R0 ;  /* 0x000000ffff047224 */ /* 0x000fe200078e0a00 */
[----:B------:R-:W-:Y:S01]  /*7430*/  LOP3.LUT R10, R10, R5, RZ, 0xc0, !PT ;  /* 0x000000050a0a7212 */ /* 0x000fe200078ec0ff */
[----:B------:R-:W-:Y:S02]  /*7440*/  IMAD R0, R96, R0, R3 ;  /* 0x0000000060007224 */ /* 0x000fe400078e0203 */
[----:B0-----:R-:W-:Y:S02]  /*7450*/  IMAD R3, R4, R29, R15 ;  /* 0x0000001d04037224 */ /* 0x001fe400078e020f */
[----:B------:R-:W-:Y:S02]  /*7460*/  @P0 IMAD R25, R21, R14, R20 ;  /* 0x0000000e15190224 */ /* 0x000fe400078e0214 */
[----:B------:R-:W-:Y:S02]  /*7470*/  IMAD R5, R3, R24, R10 ;  /* 0x0000001803057224 */ /* 0x000fe400078e020a */
[----:B------:R-:W-:-:S02]  /*7480*/  IMAD R0, R0, R30, R25 ;  /* 0x0000001e00007224 */ /* 0x000fc400078e0219 */
[----:B------:R-:W-:-:S03]  /*7490*/  IMAD.MOV.U32 R4, RZ, RZ, 0x1 ;  /* 0x00000001ff047424 */ /* 0x000fc600078e00ff */
[----:B------:R-:W-:Y:S02]  /*74a0*/  SEL R102, R5, R0, !P0 ;  /* 0x0000000005667207 */ /* 0x000fe40004000000 */
[----:B------:R-:W-:Y:S02]  /*74b0*/  PRMT R3, R4, 0x7610, R3 ;  /* 0x0000761004037816 */ /* 0x000fe40000000003 */
[----:B------:R-:W-:-:S07]  /*74c0*/  SEL R0, R0, R5, !P0 ;  /* 0x0000000500007207 */ /* 0x000fce0004000000 */
.L_x_158:
[----:B------:R-:W-:Y:S01]  /*74d0*/  LOP3.LUT P0, RZ, R3, 0xff, RZ, 0xc0, !PT ;  /* 0x000000ff03ff7812 */ /* 0x000fe2000780c0ff */
[----:B------:R-:W-:-:S12]  /*74e0*/  IMAD.MOV.U32 R109, RZ, RZ, R0 ;  /* 0x000000ffff6d7224 */ /* 0x000fd800078e0000 */
[----:B------:R-:W-:Y:S05]  /*74f0*/  @P0 BRA `(.L_x_161) ;  /* 0xffffffa0002c0947 */ /* 0x000fea000383ffff */
[----:B------:R-:W-:Y:S05]  /*7500*/  EXIT ;  /* 0x000000000000794d */ /* 0x000fea0003800000 */
.L_x_8:
        /* <DEDUP_REMOVED lines=26> */
.L_x_163:
[----:B------:R-:W0:Y:S01]  /*76b0*/  LDC.64 R30, c[0x0][0x640] ;  /* 0x00019000ff1e7b82 */ /* 0x000e220000000a00 */
[-CC-:B------:R-:W-:Y:S01]  /*76c0*/  SHF.R.U64 R21, R14, R8.reuse, R15.reuse ;  /* 0x000000080e157219 */ /* 0x180fe2000000120f */
[----:B------:R-:W-:Y:S01]  /*76d0*/  IMAD.MOV.U32 R27, RZ, RZ, 0x1 ;  /* 0x00000001ff1b7424 */ /* 0x000fe200078e00ff */
[----:B------:R-:W-:Y:S02]  /*76e0*/  SHF.R.U32.HI R7, RZ, R8, R15 ;  /* 0x00000008ff077219 */ /* 0x000fe4000001160f */
[----:B------:R-:W-:-:S03]  /*76f0*/  IADD3 R13, P0, RZ, -R21, RZ ;  /* 0x80000015ff0d7210 */ /* 0x000fc60007f1e0ff */
[----:B------:R-:W1:Y:S02]  /*7700*/  LDC R12, c[0x0][0x618] ;  /* 0x00018600ff0c7b82 */ /* 0x000e640000000800 */
[----:B------:R-:W-:Y:S02]  /*7710*/  IMAD.X R7, RZ, RZ, ~R7, P0 ;  /* 0x000000ffff077224 */ /* 0x000fe400000e0e07 */
[----:B------:R-:W-:-:S04]  /*7720*/  IMAD.WIDE.U32 R10, R13, R22, R16 ;  /* 0x000000160d0a7225 */ /* 0x000fc800078e0010 */
[----:B------:R-:W2:Y:S01]  /*7730*/  LDC R14, c[0x0][0x608] ;  /* 0x00018200ff0e7b82 */ /* 0x000ea20000000800 */
[----:B------:R-:W-:-:S04]  /*7740*/  IMAD R8, R7, R22, RZ ;  /* 0x0000001607087224 */ /* 0x000fc800078e02ff */
[----:B------:R-:W-:-:S03]  /*7750*/  IMAD R7, R13, R23, R8 ;  /* 0x000000170d077224 */ /* 0x000fc600078e0208 */
[----:B------:R-:W3:Y:S01]  /*7760*/  LDC R28, c[0x0][0x658] ;  /* 0x00019600ff1c7b82 */ /* 0x000ee20000000800 */
[----:B------:R-:W-:Y:S01]  /*7770*/  IMAD.IADD R7, R11, 0x1, R7 ;  /* 0x000000010b077824 */ /* 0x000fe200078e0207 */
[----:B0-----:R-:W-:Y:S01]  /*7780*/  ISETP.NE.U32.AND P0, PT, R30, RZ, PT ;  /* 0x000000ff1e00720c */ /* 0x001fe20003f05070 */
[----:B------:R-:W-:-:S03]  /*7790*/  IMAD.MOV.U32 R11, RZ, RZ, -0x1 ;  /* 0xffffffffff0b7424 */ /* 0x000fc600078e00ff */
        /* <DEDUP_REMOVED lines=8> */
[-C--:B---3--:R-:W-:Y:S02]  /*7820*/  SHF.L.U32 R10, R11, R28.reuse, RZ ;  /* 0x0000001c0b0a7219 */ /* 0x088fe400000006ff */
[--C-:B------:R-:W-:Y:S02]  /*7830*/  SHF.R.U64 R26, R22, R28, R7.reuse ;  /* 0x0000001c161a7219 */ /* 0x100fe40000001207 */
[----:B------:R-:W-:Y:S02]  /*7840*/  LOP3.LUT R29, RZ, R10, RZ, 0x33, !PT ;  /* 0x0000000aff1d7212 */ /* 0x000fe400078e33ff */
[----:B------:R-:W-:Y:S01]  /*7850*/  SHF.R.U32.HI R11, RZ, R28, R7 ;  /* 0x0000001cff0b7219 */ /* 0x000fe20000011607 */
[----:B------:R-:W3:Y:S01]  /*7860*/  LDC R32, c[0x0][0x610] ;  /* 0x00018400ff207b82 */ /* 0x000ee20000000800 */
[----:B------:R-:W-:Y:S01]  /*7870*/  IMAD.MOV.U32 R10, RZ, RZ, R26 ;  /* 0x000000ffff0a7224 */ /* 0x000fe200078e001a */
[----:B------:R-:W-:Y:S06]  /*7880*/  @!P0 BRA `(.L_x_164) ;  /* 0x0000000000288947 */ /* 0x000fec0003800000 */
        /* <DEDUP_REMOVED lines=10> */
.L_x_164:
[----:B------:R-:W-:Y:S02]  /*7930*/  ISETP.NE.AND P0, PT, R2, 0x1, PT ;  /* 0x000000010200780c */ /* 0x000fe40003f05270 */
[----:B-1----:R-:W-:Y:S01]  /*7940*/  SHF.R.U64 R8, R10, R8, R11 ;  /* 0x000000080a087219 */ /* 0x002fe2000000120b */
[----:B0-----:R-:W-:Y:S01]  /*7950*/  VIADD R11, R23, 0xffffffff ;  /* 0xffffffff170b7836 */ /* 0x001fe20000000000 */
[----:B------:R-:W-:Y:S02]  /*7960*/  SHF.L.U32 R27, R27, R28, RZ ;  /* 0x0000001c1b1b7219 */ /* 0x000fe400000006ff */
[----:B------:R-:W-:Y:S01]  /*7970*/  LOP3.LUT R5, R22, R29, RZ, 0xc0, !PT ;  /* 0x0000001d16057212 */ /* 0x000fe200078ec0ff */
[----:B------:R-:W-:-:S04]  /*7980*/  IMAD.MOV R7, RZ, RZ, -R8 ;  /* 0x000000ffff077224 */ /* 0x000fc800078e0a08 */
[----:B------:R-:W-:Y:S02]  /*7990*/  IMAD R5, R27, R8, R5 ;  /* 0x000000081b057224 */ /* 0x000fe400078e0205 */
[----:B------:R-:W-:Y:S01]  /*79a0*/  @P0 IMAD R6, R9, R24, R4 ;  /* 0x0000001809060224 */ /* 0x000fe200078e0204 */
[----:B------:R-:W-:Y:S01]  /*79b0*/  LOP3.LUT R9, R20, R11, RZ, 0xc0, !PT ;  /* 0x0000000b14097212 */ /* 0x000fe200078ec0ff */
[----:B--2---:R-:W-:Y:S02]  /*79c0*/  IMAD R4, R7, R25, R26 ;  /* 0x0000001907047224 */ /* 0x004fe400078e021a */
[----:B---3--:R-:W-:Y:S02]  /*79d0*/  IMAD R6, R5, R32, R6 ;  /* 0x0000002005067224 */ /* 0x008fe400078e0206 */
[----:B------:R-:W-:Y:S02]  /*79e0*/  IMAD R5, R4, R23, R9 ;  /* 0x0000001704057224 */ /* 0x000fe400078e0209 */
[----:B------:R-:W-:-:S02]  /*79f0*/  IMAD.MOV.U32 R8, RZ, RZ, 0x1 ;  /* 0x00000001ff087424 */ /* 0x000fc400078e00ff */
[----:B------:R-:W-:Y:S01]  /*7a00*/  IMAD.MOV.U32 R7, RZ, RZ, R21 ;  /* 0x000000ffff077224 */ /* 0x000fe200078e0015 */
[----:B------:R-:W-:Y:S02]  /*7a10*/  SEL R19, R5, R6, !P0 ;  /* 0x0000000605137207 */ /* 0x000fe40004000000 */
[----:B------:R-:W-:-:S07]  /*7a20*/  SEL R12, R6, R5, !P0 ;  /* 0x00000005060c7207 */ /* 0x000fce0004000000 */
.L_x_162:
[----:B------:R-:W-:-:S08]  /*7a30*/  NOP ;  /* 0x0000000000007918 */ /* 0x000fd00000000000 */
[----:B------:R-:W0:-:S00]  /*7a40*/  USETMAXREG.DEALLOC.CTAPOOL 0x28 ;  /* 0x00000028000079c8 */ /* 0x000e0000080e0500 */
[----:B0-----:R-:W-:-:S13]  /*7a50*/  ISETP.NE.AND P0, PT, R3, RZ, PT ;  /* 0x000000ff0300720c */ /* 0x001fda0003f05270 */
[----:B------:R-:W-:Y:S05]  /*7a60*/  @P0 EXIT ;  /* 0x000000000000094d */ /* 0x000fea0003800000 */
[----:B------:R-:W-:Y:S01]  /*7a70*/  LOP3.LUT P0, RZ, R8, 0xff, RZ, 0xc0, !PT ;  /* 0x000000ff08ff7812 */ /* 0x000fe2000780c0ff */
[----:B------:R-:W-:Y:S02]  /*7a80*/  IMAD.MOV.U32 R3, RZ, RZ, 0x1 ;  /* 0x00000001ff037424 */ /* 0x000fe400078e00ff */
[----:B------:R-:W-:-:S10]  /*7a90*/  IMAD.MOV.U32 R13, RZ, RZ, RZ ;  /* 0x000000ffff0d7224 */ /* 0x000fd400078e00ff */
[----:B------:R-:W-:Y:S05]  /*7aa0*/  @!P0 BRA `(.L_x_165) ;  /* 0x0000000c00648947 */ /* 0x000fea0003800000 */
[----:B------:R-:W0:Y:S01]  /*7ab0*/  LDC R3, c[0x0][0x28c] ;  /* 0x0000a300ff037b82 */ /* 0x000e220000000800 */
[----:B------:R-:W-:Y:S01]  /*7ac0*/  ULDC UR5, c[0x0][0x658] ;  /* 0x0001960000057ab9 */ /* 0x000fe20000000800 */
[----:B------:R-:W-:Y:S01]  /*7ad0*/  UMOV UR10, 0xffffffff ;  /* 0xffffffff000a7882 */ /* 0x000fe20000000000 */
[----:B------:R-:W-:Y:S01]  /*7ae0*/  UMOV UR11, 0x1 ;  /* 0x00000001000b7882 */ /* 0x000fe20000000000 */
[----:B------:R-:W-:Y:S01]  /*7af0*/  USHF.L.U32 UR10, UR10, UR5, URZ ;  /* 0x000000050a0a7299 */ /* 0x000fe2000800063f */
[----:B------:R-:W-:Y:S01]  /*7b00*/  BSSY B0, `(.L_x_165) ;  /* 0x00000d3000007945 */ /* 0x000fe20003800000 */
[----:B------:R-:W-:Y:S01]  /*7b10*/  IMAD.MOV.U32 R11, RZ, RZ, 0x1 ;  /* 0x00000001ff0b7424 */ /* 0x000fe200078e00ff */
[----:B------:R-:W-:Y:S01]  /*7b20*/  LOP3.LUT R10, R18, 0x2, RZ, 0xfc, !PT ;  /* 0x00000002120a7812 */ /* 0x000fe200078efcff */
[----:B------:R-:W1:Y:S01]  /*7b30*/  S2UR UR9, SR_CgaCtaId ;  /* 0x00000000000979c3 */ /* 0x000e620000008800 */
[----:B------:R-:W-:Y:S01]  /*7b40*/  ULOP3.LUT UR13, URZ, UR10, URZ, 0x33, !UPT ;  /* 0x0000000a3f0d7292 */ /* 0x000fe2000f8e333f */
[----:B------:R-:W-:Y:S01]  /*7b50*/  IMAD.MOV.U32 R13, RZ, RZ, RZ ;  /* 0x000000ffff0d7224 */ /* 0x000fe200078e00ff */
[----:B------:R-:W-:Y:S01]  /*7b60*/  ULDC UR4, c[0x0][0x600] ;  /* 0x0001800000047ab9 */ /* 0x000fe20000000800 */
[----:B------:R-:W-:Y:S01]  /*7b70*/  UMOV UR18, 0x55 ;  /* 0x0000005500127882 */ /* 0x000fe20000000000 */
[----:B------:R-:W-:-:S02]  /*7b80*/  UIADD3 UR4, UR4, -0x1, URZ ;  /* 0xffffffff04047890 */ /* 0x000fc4000fffe03f */
[----:B------:R-:W-:Y:S01]  /*7b90*/  USHF.L.U32 UR5, UR11, UR5, URZ ;  /* 0x000000050b057299 */ /* 0x000fe2000800063f */
[----:B------:R-:W-:Y:S01]  /*7ba0*/  ULDC.64 UR24, c[0x0][0x198] ;  /* 0x0000660000187ab9 */ /* 0x000fe20000000a00 */
[----:B0-----:R-:W-:-:S05]  /*7bb0*/  VIADD R3, R3, 0x1f ;  /* 0x0000001f03037836 */ /* 0x001fca0000000000 */
[----:B------:R-:W-:Y:S01]  /*7bc0*/  SHF.R.S32.HI R4, RZ, 0x1f, R3 ;  /* 0x0000001fff047819 */ /* 0x000fe20000011403 */
[----:B-1----:R-:W-:-:S03]  /*7bd0*/  ULOP3.LUT UR8, UR9, 0x1, URZ, 0xc0, !UPT ;  /* 0x0000000109087892 */ /* 0x002fc6000f8ec03f */
[----:B------:R-:W-:Y:S01]  /*7be0*/  LEA.HI R4, R4, R3, RZ, 0x5 ;  /* 0x0000000304047211 */ /* 0x000fe200078f28ff */
[----:B------:R-:W-:Y:S01]  /*7bf0*/  USHF.R.U32.HI UR26, URZ, 0x1, UR9 ;  /* 0x000000013f1a7899 */ /* 0x000fe20008011609 */
[----:B------:R-:W-:Y:S01]  /*7c00*/  IMAD.MOV.U32 R3, RZ, RZ, 0x1 ;  /* 0x00000001ff037424 */ /* 0x000fe200078e00ff */
[----:B------:R-:W-:Y:S01]  /*7c10*/  USHF.L.U32 UR6, UR9, 0x5, URZ ;  /* 0x0000000509067899 */ /* 0x000fe2000800063f */
[----:B------:R-:W-:Y:S01]  /*7c20*/  SHF.R.S32.HI R8, RZ, 0x5, R4 ;  /* 0x00000005ff087819 */ /* 0x000fe20000011404 */
[----:B------:R-:W-:Y:S02]  /*7c30*/  USHF.L.U32 UR7, UR9, 0xa, URZ ;  /* 0x0000000a09077899 */ /* 0x000fe4000800063f */
[----:B------:R-:W-:Y:S02]  /*7c40*/  ULOP3.LUT UR9, UR9, 0xfffffffe, URZ, 0xc0, !UPT ;  /* 0xfffffffe09097892 */ /* 0x000fe4000f8ec03f */
[----:B------:R-:W-:Y:S01]  /*7c50*/  UISETP.GT.U32.AND UP0, UPT, UR8, 0xffff, UPT ;  /* 0x0000ffff0800788c */ /* 0x000fe2000bf04070 */
[----:B------:R-:W-:Y:S01]  /*7c60*/  VIADD R9, R8, 0x1 ;  /* 0x0000000108097836 */ /* 0x000fe20000000000 */
[----:B------:R-:W-:-:S02]  /*7c70*/  USHF.L.U32 UR10, UR11, UR9, URZ ;  /* 0x000000090b0a7299 */ /* 0x000fc4000800063f */
[----:B------:R-:W-:Y:S02]  /*7c80*/  ULOP3.LUT UR9, UR9, 0x1, URZ, 0xfc, !UPT ;  /* 0x0000000109097892 */ /* 0x000fe4000f8efc3f */
[----:B------:R-:W-:Y:S02]  /*7c90*/  USEL UR8, UR8, 0xffff, !UP0 ;  /* 0x0000ffff08087887 */ /* 0x000fe4000c000000 */
[----:B------:R-:W-:Y:S02]  /*7ca0*/  USHF.L.U32 UR9, UR11, UR9, URZ ;  /* 0x000000090b097299 */ /* 0x000fe4000800063f */
[----:B------:R-:W-:Y:S02]  /*7cb0*/  ULOP3.LUT UR8, UR8, 0xffff, URZ, 0xc0, !UPT ;  /* 0x0000ffff08087892 */ /* 0x000fe4000f8ec03f */
[----:B------:R-:W-:Y:S02]  /*7cc0*/  ULOP3.LUT UR6, UR6, 0x20, URZ, 0xc0, !UPT ;  /* 0x0000002006067892 */ /* 0x000fe4000f8ec03f */
[----:B------:R-:W-:-:S02]  /*7cd0*/  ULOP3.LUT UR7, UR7, 0x400, URZ, 0xc0, !UPT ;  /* 0x0000040007077892 */ /* 0x000fc4000f8ec03f */
[----:B------:R-:W-:Y:S02]  /*7ce0*/  ULOP3.LUT UR19, UR10, UR9, URZ, 0xfc, !UPT ;  /* 0x000000090a137292 */ /* 0x000fe4000f8efc3f */
[----:B------:R-:W-:-:S12]  /*7cf0*/  USHF.L.U32 UR18, UR18, UR8, URZ ;  /* 0x0000000812127299 */ /* 0x000fd8000800063f */
.L_x_176:
[----:B------:R-:W-:-:S03]  /*7d00*/  UMOV UR8, 0xffffffff ;  /* 0xffffffff00087882 */ /* 0x000fc60000000000 */
[----:B------:R-:W-:Y:S05]  /*7d10*/  BRA.DIV UR8, `(.L_x_166) ;  /* 0x0000001208ac7947 */ /* 0x000fea000b800000 */
[----:B------:R-:W-:-:S13]  /*7d20*/  ELECT P6, URZ, PT ;  /* 0x00000000003f782f */ /* 0x000fda00038c0000 */
.L_x_194:
[----:B------:R-:W0:Y:S01]  /*7d30*/  LDC R4, c[0x0][0x28c] ;  /* 0x0000a300ff047b82 */ /* 0x000e220000000800 */
[----:B------:R-:W-:Y:S01]  /*7d40*/  BSSY B1, `(.L_x_167) ;  /* 0x000003c000017945 */ /* 0x000fe20003800000 */
[----:B0-----:R-:W-:-:S13]  /*7d50*/  ISETP.LT.OR P6, PT, R4, 0x1, !P6 ;  /* 0x000000010400780c */ /* 0x001fda00077c1670 */
[----:B------:R-:W-:Y:S05]  /*7d60*/  @P6 BRA `(.L_x_168) ;  /* 0x0000000000e46947 */ /* 0x000fea0003800000 */
[----:B------:R-:W-:Y:S01]  /*7d70*/  LEA R12, R12, UR26, 0x2 ;  /* 0x0000001a0c0c7c11 */ /* 0x000fe2000f8e10ff */
[----:B------:R-:W-:Y:S01]  /*7d80*/  IMAD.MOV.U32 R20, RZ, RZ, RZ ;  /* 0x000000ffff147224 */ /* 0x000fe200078e00ff */
[----:B------:R-:W-:Y:S01]  /*7d90*/  LEA R19, R19, UR6, 0x6 ;  /* 0x0000000613137c11 */ /* 0x000fe2000f8e30ff */
[----:B------:R-:W-:Y:S02]  /*7da0*/  IMAD.MOV.U32 R4, RZ, RZ, R9 ;  /* 0x000000ffff047224 */ /* 0x000fe400078e0009 */
[----:B------:R-:W-:Y:S02]  /*7db0*/  IMAD.MOV.U32 R5, RZ, RZ, R3 ;  /* 0x000000ffff057224 */ /* 0x000fe400078e0003 */
[----:B------:R-:W-:Y:S02]  /*7dc0*/  IMAD.MOV.U32 R6, RZ, RZ, R13 ;  /* 0x000000ffff067224 */ /* 0x000fe400078e000d */
[----:B------:R-:W-:-:S07]  /*7dd0*/  IMAD.SHL.U32 R15, R12, 0x40, RZ ;  /* 0x000000400c0f7824 */ /* 0x000fce00078e00ff */
.L_x_171:
[----:B------:R-:W0:Y:S01]  /*7de0*/  S2R R21, SR_CgaCtaId ;  /* 0x0000000000157919 */ /* 0x000e220000008800 */
[----:B------:R-:W-:Y:S02]  /*7df0*/  MOV R12, 0x400 ;  /* 0x00000400000c7802 */ /* 0x000fe40000000f00 */
[----:B------:R-:W-:-:S13]  /*7e00*/  ISETP.NE.AND P1, PT, R0, RZ, PT ;  /* 0x000000ff0000720c */ /* 0x000fda0003f25270 */
[----:B------:R-:W1:Y:S01]  /*7e10*/  @!P1 LDC R14, c[0x0][0x500] ;  /* 0x00014000ff0e9b82 */ /* 0x000e620000000800 */
[----:B0-----:R-:W-:Y:S02]  /*7e20*/  LEA R23, R21, R12, 0x18 ;  /* 0x0000000c15177211 */ /* 0x001fe400078ec0ff */
[----:B------:R-:W-:-:S03]  /*7e30*/  SHF.L.U32 R12, R5, 0x1f, RZ ;  /* 0x0000001f050c7819 */ /* 0x000fc600000006ff */
[----:B------:R-:W-:-:S04]  /*7e40*/  IMAD R21, R6, 0x8, R23 ;  /* 0x0000000806157824 */ /* 0x000fc800078e0217 */
[----:B------:R-:W0:Y:S02]  /*7e50*/  SYNCS.PHASECHK.TRANS64.TRYWAIT P0, [R21+URZ+0x58], R12 ;  /* 0x0000580c150075a7 */ /* 0x000e24000800017f */
[----:B01----:R-:W-:Y:S05]  /*7e60*/  @!P0 BRA `(.L_x_169) ;  /* 0x0000001000788947 */ /* 0x003fea0003800000 */
.L_x_195:
[----:B0-----:R-:W-:Y:S01]  /*7e70*/  PRMT R12, R10, 0x9910, RZ ;  /* 0x000099100a0c7816 */ /* 0x001fe200000000ff */
[----:B------:R0:W-:Y:S03]  /*7e80*/  @!P1 SYNCS.ARRIVE.TRANS64 RZ, [R21+URZ], R14 ;  /* 0x0000000e15ff99a7 */ /* 0x0001e6000800003f */
[----:B------:R-:W-:-:S13]  /*7e90*/  ISETP.NE.AND P0, PT, R12, 0x2, PT ;  /* 0x000000020c00780c */ /* 0x000fda0003f05270 */
[----:B0-----:R-:W-:Y:S05]  /*7ea0*/  @P0 BRA `(.L_x_170) ;  /* 0x0000000000040947 */ /* 0x001fea0003800000 */
[----:B------:R-:W-:Y:S01]  /*7eb0*/  BPT.TRAP 0x1 ;  /* 0x000000040000795c */ /* 0x000fe20000300000 */
.L_x_170:
[----:B------:R-:W-:Y:S01]  /*7ec0*/  LEA R12, R6, UR26, 0x2 ;  /* 0x0000001a060c7c11 */ /* 0x000fe2000f8e10ff */
[----:B------:R-:W-:Y:S01]  /*7ed0*/  VIADD R4, R4, 0xffffffff ;  /* 0xffffffff04047836 */ /* 0x000fe20000000000 */
[----:B------:R-:W-:Y:S01]  /*7ee0*/  R2UR UR22, R15 ;  /* 0x000000000f1672ca */ /* 0x000fe200000e0000 */
[----:B------:R-:W-:Y:S01]  /*7ef0*/  UIADD3 UR14, UP0, UR24, 0xf0, URZ ;  /* 0x000000f0180e7890 */ /* 0x000fe2000ff1e03f */
[----:B------:R-:W-:Y:S01]  /*7f00*/  R2UR UR9, R21 ;  /* 0x00000000150972ca */ /* 0x000fe200000e0000 */
[----:B------:R-:W-:Y:S01]  /*7f10*/  IMAD.SHL.U32 R12, R12, 0x800, RZ ;  /* 0x000008000c0c7824 */ /* 0x000fe200078e00ff */
[----:B------:R-:W-:Y:S01]  /*7f20*/  R2UR UR10, R20 ;  /* 0x00000000140a72ca */ /* 0x000fe200000e0000 */
[----:B------:R-:W-:Y:S01]  /*7f30*/  UIADD3 UR28, UP1, UR24, 0x1f0, URZ ;  /* 0x000001f0181c7890 */ /* 0x000fe2000ff3e03f */
[----:B------:R-:W-:Y:S01]  /*7f40*/  R2UR UR12, R7 ;  /* 0x00000000070c72ca */ /* 0x000fe200000e0000 */
[--C-:B------:R-:W-:Y:S01]  /*7f50*/  IMAD R14, R12, 0x2, R23.reuse ;  /* 0x000000020c0e7824 */ /* 0x100fe200078e0217 */
[----:B------:R-:W-:Y:S01]  /*7f60*/  LEA R12, R6, UR7, 0xb ;  /* 0x00000007060c7c11 */ /* 0x000fe2000f8e58ff */
[----:B------:R-:W-:Y:S01]  /*7f70*/  UIADD3.X UR15, URZ, UR25, URZ, UP0, !UPT ;  /* 0x000000193f0f7290 */ /* 0x000fe200087fe43f */
[----:B------:R-:W-:Y:S01]  /*7f80*/  R2UR UR23, R19 ;  /* 0x00000000131772ca */ /* 0x000fe200000e0000 */
[----:B------:R-:W-:Y:S01]  /*7f90*/  UPRMT UR20, URZ, 0x5410, UR18 ;  /* 0x000054103f147896 */ /* 0x000fe20008000012 */
[----:B------:R-:W-:Y:S01]  /*7fa0*/  R2UR UR8, R14 ;  /* 0x000000000e0872ca */ /* 0x000fe200000e0000 */
[----:B------:R-:W-:Y:S01]  /*7fb0*/  IMAD R12, R12, 0x2, R23 ;  /* 0x000000020c0c7824 */ /* 0x000fe200078e0217 */
[----:B------:R-:W-:Y:S01]  /*7fc0*/  ISETP.GT.AND P1, PT, R4, 0x1, PT ;  /* 0x000000010400780c */ /* 0x000fe20003f24270 */
[----:B------:R-:W-:Y:S01]  /*7fd0*/  VIADD R6, R6, 0x1 ;  /* 0x0000000106067836 */ /* 0x000fe20000000000 */
[----:B------:R-:W-:Y:S01]  /*7fe0*/  UPRMT UR27, URZ, 0x5410, UR19 ;  /* 0x000054103f1b7896 */ /* 0x000fe20008000013 */
[----:B------:R-:W-:Y:S01]  /*7ff0*/  VIADD R20, R20, 0x20 ;  /* 0x0000002014147836 */ /* 0x000fe20000000000 */
[----:B------:R-:W-:Y:S01]  /*8000*/  R2UR UR11, R12 ;  /* 0x000000000c0b72ca */ /* 0x000fe200000e0000 */
[----:B------:R-:W-:Y:S01]  /*8010*/  UIADD3.X UR29, URZ, UR25, URZ, UP1, !UPT ;  /* 0x000000193f1d7290 */ /* 0x000fe20008ffe43f */
[----:B------:R-:W-:Y:S01]  /*8020*/  ISETP.NE.AND P0, PT, R6, 0xb, PT ;  /* 0x0000000b0600780c */ /* 0x000fe20003f05270 */
[----:B------:R-:W-:Y:S01]  /*8030*/  UMOV UR16, 0x0 ;  /* 0x0000000000107882 */ /* 0x000fe20000000000 */
[----:B------:R-:W-:-:S02]  /*8040*/  UMOV UR17, 0x10000000 ;  /* 0x1000000000117882 */ /* 0x000fc40000000000 */
[----:B------:R-:W-:Y:S01]  /*8050*/  SEL R12, RZ, 0x1, P0 ;  /* 0x00000001ff0c7807 */ /* 0x000fe20000000000 */
[----:B------:R-:W-:Y:S01]  /*8060*/  UIADD3 UR8, UR8, 0x180, URZ ;  /* 0x0000018008087890 */ /* 0x000fe2000fffe03f */
[----:B------:R-:W-:Y:S02]  /*8070*/  SEL R6, R6, RZ, P0 ;  /* 0x000000ff06067207 */ /* 0x000fe40000000000 */
[----:B------:R-:W-:-:S03]  /*8080*/  LOP3.LUT R5, R5, R12, RZ, 0x3c, !PT ;  /* 0x0000000c05057212 */ /* 0x000fc600078e3cff */
[----:B------:R-:W-:-:S03]  /*8090*/  UIADD3 UR21, UR11, 0x2c180, URZ ;  /* 0x0002c1800b157890 */ /* 0x000fc6000fffe03f */
[----:B------:R-:W-:Y:S02]  /*80a0*/  UMOV UR11, UR22 ;  /* 0x00000016000b7c82 */ /* 0x000fe40008000000 */
[----:B------:R0:W-:Y:S02]  /*80b0*/  UTMALDG.3D.MULTICAST [UR8], [UR14], UR20, desc[UR16] ;  /* 0x000010080e0073b4 */ /* 0x0001e40008011814 */
[----:B0-----:R-:W-:Y:S01]  /*80c0*/  UMOV UR8, UR21 ;  /* 0x0000001500087c82 */ /* 0x001fe20008000000 */
[----:B------:R-:W-:Y:S02]  /*80d0*/  UMOV UR11, UR23 ;  /* 0x00000017000b7c82 */ /* 0x000fe40008000000 */
[----:B------:R0:W-:Y:S02]  /*80e0*/  UTMALDG.3D.MULTICAST [UR8], [UR28], UR27, desc[UR16] ;  /* 0x000010081c0073b4 */ /* 0x0001e4000801181b */
[----:B0-----:R-:W-:Y:S05]  /*80f0*/  @P1 BRA `(.L_x_171) ;  /* 0xfffffffc00381947 */ /* 0x001fea000383ffff */
.L_x_168:
[----:B------:R-:W-:Y:S05]  /*8100*/  BSYNC B1 ;  /* 0x0000000000017941 */ /* 0x000fea0003800000 */
.L_x_167:
[----:B------:R-:W-:Y:S01]  /*8110*/  LOP3.LUT P1, RZ, R11, 0xff, RZ, 0xc0, !PT ;  /* 0x000000ff0bff7812 */ /* 0x000fe2000782c0ff */
[C---:B------:R-:W-:Y:S01]  /*8120*/  IMAD.IADD R13, R8.reuse, 0x1, R13 ;  /* 0x00000001080d7824 */ /* 0x040fe200078e020d */
[----:B------:R-:W-:Y:S01]  /*8130*/  ULDC.64 UR8, c[0x0][0x650] ;  /* 0x0001940000087ab9 */ /* 0x000fe20000000a00 */
[C---:B------:R-:W-:Y:S01]  /*8140*/  ISETP.GE.U32.AND P2, PT, R8.reuse, 0xb, PT ;  /* 0x0000000b0800780c */ /* 0x040fe20003f46070 */
[----:B------:R-:W-:Y:S01]  /*8150*/  BSSY B1, `(.L_x_172) ;  /* 0x000006b000017945 */ /* 0x000fe20003800000 */
[----:B------:R-:W-:Y:S01]  /*8160*/  IMAD.MOV.U32 R12, RZ, RZ, -0x1 ;  /* 0xffffffffff0c7424 */ /* 0x000fe200078e00ff */
[----:B------:R-:W-:Y:S01]  /*8170*/  ISETP.GT.U32.AND P0, PT, R13, 0xa, PT ;  /* 0x0000000a0d00780c */ /* 0x000fe20003f04070 */
[----:B------:R-:W-:Y:S01]  /*8180*/  IMAD.MOV.U32 R19, RZ, RZ, -0x1 ;  /* 0xffffffffff137424 */ /* 0x000fe200078e00ff */
[----:B------:R-:W-:Y:S01]  /*8190*/  PRMT R11, RZ, 0x7610, R11 ;  /* 0x00007610ff0b7816 */ /* 0x000fe2000000000b */
[----:B------:R-:W-:Y:S01]  /*81a0*/  IMAD.MOV.U32 R7, RZ, RZ, -0x1 ;  /* 0xffffffffff077424 */ /* 0x000fe200078e00ff */
[----:B------:R-:W-:-:S03]  /*81b0*/  ISETP.LT.U32.AND P0, PT, R8, 0xb, P0 ;  /* 0x0000000b0800780c */ /* 0x000fc60000701070 */
[----:B------:R-:W0:Y:S01]  /*81c0*/  @P1 S2R R5, SR_CgaCtaId ;  /* 0x0000000000051919 */ /* 0x000e220000008800 */
[----:B------:R-:W-:-:S04]  /*81d0*/  @P1 MOV R4, 0x400 ;  /* 0x0000040000041802 */ /* 0x000fc80000000f00 */
[----:B0-----:R-:W-:Y:S01]  /*81e0*/  @P1 LEA R6, R5, R4, 0x18 ;  /* 0x0000000405061211 */ /* 0x001fe200078ec0ff */
[----:B------:R-:W-:Y:S01]  /*81f0*/  IMAD.WIDE.U32 R4, R13, -0x45d1745d, RZ ;  /* 0xba2e8ba30d047825 */ /* 0x000fe200078e00ff */
[----:B------:R-:W-:Y:S02]  /*8200*/  SEL R4, RZ, 0x1, !P0 ;  /* 0x00000001ff047807 */ /* 0x000fe40004000000 */
[----:B------:R0:W-:Y:S01]  /*8210*/  @P1 SYNCS.ARRIVE.TRANS64.A1T0 RZ, [R6+URZ+0xc8], RZ ;  /* 0x0000c8ff06ff19a7 */ /* 0x0001e2000810003f */
[----:B------:R-:W-:Y:S02]  /*8220*/  IADD3 R16, P1, R16, UR36, RZ ;  /* 0x0000002410107c10 */ /* 0x000fe4000ff3e0ff */
[----:B------:R-:W-:Y:S02]  /*8230*/  LOP3.LUT R3, R3, R4, RZ, 0x3c, !PT ;  /* 0x0000000403037212 */ /* 0x000fe400078e3cff */
[----:B------:R-:W-:Y:S02]  /*8240*/  IADD3.X R17, R17, UR42, RZ, P1, !PT ;  /* 0x0000002a11117c10 */ /* 0x000fe40008ffe4ff */
[----:B------:R-:W-:-:S02]  /*8250*/  ISETP.GE.U32.AND P0, PT, R16, UR8, PT ;  /* 0x0000000810007c0c */ /* 0x000fc4000bf06070 */
[----:B0-----:R-:W-:Y:S02]  /*8260*/  SHF.R.U32.HI R6, RZ, 0x3, R5 ;  /* 0x00000003ff067819 */ /* 0x001fe40000011605 */
[----:B------:R-:W-:Y:S02]  /*8270*/  ISETP.GE.U32.AND.EX P0, PT, R17, UR9, PT, P0 ;  /* 0x0000000911007c0c */ /* 0x000fe4000bf06100 */
[----:B------:R-:W-:Y:S01]  /*8280*/  @P2 LOP3.LUT R3, R3, 0x1, R6, 0x78, !PT ;  /* 0x0000000103032812 */ /* 0x000fe200078e7806 */
[----:B------:R-:W-:Y:S01]  /*8290*/  IMAD R13, R6, -0xb, R13 ;  /* 0xfffffff5060d7824 */ /* 0x000fe200078e020d */
[----:B------:R-:W-:-:S09]  /*82a0*/  PRMT R4, RZ, 0x7610, R4 ;  /* 0x00007610ff047816 */ /* 0x000fd20000000004 */
[----:B------:R-:W-:Y:S05]  /*82b0*/  @P0 BRA `(.L_x_173) ;  /* 0x0000000400500947 */ /* 0x000fea0003800000 */
[----:B------:R-:W0:Y:S01]  /*82c0*/  S2R R15, SR_CTAID.X ;  /* 0x00000000000f7919 */ /* 0x000e220000002500 */
[----:B------:R-:W-:Y:S01]  /*82d0*/  ULDC.64 UR8, c[0x0][0x628] ;  /* 0x00018a0000087ab9 */ /* 0x000fe20000000a00 */
[----:B------:R-:W1:Y:S01]  /*82e0*/  LDC R20, c[0x0][0x144] ;  /* 0x00005100ff147b82 */ /* 0x000e620000000800 */
[----:B------:R-:W-:Y:S01]  /*82f0*/  ISETP.NE.U32.AND P0, PT, RZ, UR8, PT ;  /* 0x00000008ff007c0c */ /* 0x000fe2000bf05070 */
[----:B------:R-:W2:Y:S01]  /*8300*/  S2R R12, SR_CTAID.Y ;  /* 0x00000000000c7919 */ /* 0x000ea20000002600 */
[----:B------:R-:W-:Y:S01]  /*8310*/  ULDC UR10, c[0x0][0x150] ;  /* 0x00005400000a7ab9 */ /* 0x000fe20000000800 */
[----:B------:R-:W-:Y:S01]  /*8320*/  ULDC UR11, c[0x0][0x630] ;  /* 0x00018c00000b7ab9 */ /* 0x000fe20000000800 */
[----:B------:R-:W-:Y:S01]  /*8330*/  ISETP.NE.AND.EX P0, PT, RZ, UR9, PT, P0 ;  /* 0x00000009ff007c0c */ /* 0x000fe2000bf05300 */
[----:B------:R-:W-:Y:S01]  /*8340*/  IMAD.MOV.U32 R4, RZ, RZ, R16 ;  /* 0x000000ffff047224 */ /* 0x000fe200078e0010 */
[----:B0-----:R-:W-:-:S05]  /*8350*/  I2FP.F32.U32 R5, R15 ;  /* 0x0000000f00057245 */ /* 0x001fca0000201000 */
[----:B------:R-:W-:Y:S01]  /*8360*/  FMUL R21, R5, UR10 ;  /* 0x0000000a05157c20 */ /* 0x000fe20008400000 */
[----:B------:R-:W-:-:S05]  /*8370*/  IMAD.MOV.U32 R5, RZ, RZ, R17 ;  /* 0x000000ffff057224 */ /* 0x000fca00078e0011 */
[----:B--2---:R-:W-:Y:S05]  /*8380*/  @!P0 BRA `(.L_x_174) ;  /* 0x0000000000288947 */ /* 0x004fea0003800000 */
[----:B------:R-:W-:Y:S02]  /*8390*/  ULDC UR10, c[0x0][0x634] ;  /* 0x00018d00000a7ab9 */ /* 0x000fe40000000800 */
[----:B------:R-:W-:-:S05]  /*83a0*/  IADD3 R5, P0, R16, UR10, RZ ;  /* 0x0000000a10057c10 */ /* 0x000fca000ff1e0ff */
[----:B------:R-:W-:-:S04]  /*83b0*/  IMAD.X R19, RZ, RZ, R17, P0 ;  /* 0x000000ffff137224 */ /* 0x000fc800000e0611 */
[----:B------:R-:W-:-:S04]  /*83c0*/  IMAD.WIDE.U32 R6, R19, UR8, RZ ;  /* 0x0000000813067c25 */ /* 0x000fc8000f8e00ff */
[----:B------:R-:W-:-:S04]  /*83d0*/  IMAD.WIDE.U32 R6, P0, R5, UR9, R6 ;  /* 0x0000000905067c25 */ /* 0x000fc8000f800006 */
[----:B------:R-:W-:-:S04]  /*83e0*/  IMAD.WIDE.U32 R4, R5, UR8, RZ ;  /* 0x0000000805047c25 */ /* 0x000fc8000f8e00ff */
[----:B------:R-:W-:Y:S01]  /*83f0*/  IMAD.MOV.U32 R4, RZ, RZ, R7 ;  /* 0x000000ffff047224 */ /* 0x000fe200078e0007 */
[----:B------:R-:W-:Y:S01]  /*8400*/  IADD3 RZ, P1, R5, R6, RZ ;  /* 0x0000000605ff7210 */ /* 0x000fe20007f3e0ff */
[----:B------:R-:W-:-:S04]  /*8410*/  IMAD.X R5, RZ, RZ, RZ, P0 ;  /* 0x000000ffff057224 */ /* 0x000fc800000e06ff */
[----:B------:R-:W-:-:S08]  /*8420*/  IMAD.WIDE.U32.X R4, R19, UR9, R4, P1 ;  /* 0x0000000913047c25 */ /* 0x000fd000088e0404 */
.L_x_174:
[--C-:B------:R-:W-:Y:S01]  /*8430*/  SHF.R.U64 R14, R4, UR11, R5.reuse ;  /* 0x0000000b040e7c19 */ /* 0x100fe20008001205 */
[----:B------:R-:W0:Y:S01]  /*8440*/  F2I.U32.TRUNC.NTZ R21, R21 ;  /* 0x0000001500157305 */ /* 0x000e22000020f000 */
[----:B------:R-:W-:Y:S01]  /*8450*/  SHF.R.U32.HI R4, RZ, UR11, R5 ;  /* 0x0000000bff047c19 */ /* 0x000fe20008011605 */
[----:B------:R-:W-:Y:S01]  /*8460*/  ULDC.64 UR8, c[0x0][0x620] ;  /* 0x0001880000087ab9 */ /* 0x000fe20000000a00 */
[----:B------:R-:W-:Y:S01]  /*8470*/  IADD3 R7, P0, RZ, -R14, RZ ;  /* 0x8000000eff077210 */ /* 0x000fe20007f1e0ff */
[----:B------:R-:W-:-:S04]  /*8480*/  ULDC.64 UR10, c[0x0][0x640] ;  /* 0x00019000000a7ab9 */ /* 0x000fc80000000a00 */
[----:B------:R-:W-:Y:S01]  /*8490*/  IMAD.X R4, RZ, RZ, ~R4, P0 ;  /* 0x000000ffff047224 */ /* 0x000fe200000e0e04 */
[----:B------:R-:W-:-:S03]  /*84a0*/  ISETP.NE.U32.AND P0, PT, RZ, UR10, PT ;  /* 0x0000000aff007c0c */ /* 0x000fc6000bf05070 */
[----:B------:R-:W-:Y:S01]  /*84b0*/  IMAD R6, R4, UR8, RZ ;  /* 0x0000000804067c24 */ /* 0x000fe2000f8e02ff */
[----:B------:R-:W-:Y:S01]  /*84c0*/  ISETP.NE.AND.EX P0, PT, RZ, UR11, PT, P0 ;  /* 0x0000000bff007c0c */ /* 0x000fe2000bf05300 */
[----:B------:R-:W-:Y:S01]  /*84d0*/  IMAD.WIDE.U32 R4, R7, UR8, R16 ;  /* 0x0000000807047c25 */ /* 0x000fe2000f8e0010 */
[----:B------:R-:W-:-:S03]  /*84e0*/  ULDC UR8, c[0x0][0x618] ;  /* 0x0001860000087ab9 */ /* 0x000fc60000000800 */
[----:B------:R-:W-:Y:S01]  /*84f0*/  IMAD R7, R7, UR9, R6 ;  /* 0x0000000907077c24 */ /* 0x000fe2000f8e0206 */
[----:B------:R-:W-:Y:S01]  /*8500*/  ULDC UR9, c[0x0][0x154] ;  /* 0x0000550000097ab9 */ /* 0x000fe20000000800 */
[----:B0-----:R-:W-:Y:S02]  /*8510*/  IMAD.MOV R6, RZ, RZ, -R21 ;  /* 0x000000ffff067224 */ /* 0x001fe400078e0a15 */
[----:B------:R-:W0:Y:S01]  /*8520*/  LDC R21, c[0x0][0x148] ;  /* 0x00005200ff157b82 */ /* 0x000e220000000800 */
[----:B------:R-:W-:Y:S02]  /*8530*/  IMAD.IADD R5, R5, 0x1, R7 ;  /* 0x0000000105057824 */ /* 0x000fe400078e0207 */
[----:B-1----:R-:W-:Y:S01]  /*8540*/  IMAD R15, R20, R6, R15 ;  /* 0x00000006140f7224 */ /* 0x002fe200078e020f */
[----:B------:R-:W-:Y:S02]  /*8550*/  I2FP.F32.U32 R6, R12 ;  /* 0x0000000c00067245 */ /* 0x000fe40000201000 */
[----:B------:R-:W-:-:S02]  /*8560*/  SHF.R.U64 R19, R4, UR8, R5 ;  /* 0x0000000804137c19 */ /* 0x000fc40008001205 */
[----:B------:R-:W-:Y:S01]  /*8570*/  SHF.R.U32.HI R4, RZ, UR8, R5 ;  /* 0x00000008ff047c19 */ /* 0x000fe20008011605 */
[----:B------:R-:W-:Y:S01]  /*8580*/  FMUL R6, R6, UR9 ;  /* 0x0000000906067c20 */ /* 0x000fe20008400000 */
[----:B------:R-:W-:Y:S02]  /*8590*/  ULDC UR8, c[0x0][0x608] ;  /* 0x0001820000087ab9 */ /* 0x000fe40000000800 */
[--C-:B------:R-:W-:Y:S01]  /*85a0*/  SHF.R.U64 R22, R19, UR8, R4.reuse ;  /* 0x0000000813167c19 */ /* 0x100fe20008001204 */
[----:B------:R1:W2:Y:S01]  /*85b0*/  F2I.U32.TRUNC.NTZ R24, R6 ;  /* 0x0000000600187305 */ /* 0x0002a2000020f000 */
[----:B------:R-:W-:Y:S01]  /*85c0*/  SHF.R.U32.HI R5, RZ, UR8, R4 ;  /* 0x00000008ff057c19 */ /* 0x000fe20008011604 */
[----:B------:R-:W-:-:S03]  /*85d0*/  ULDC UR8, c[0x0][0x658] ;  /* 0x0001960000087ab9 */ /* 0x000fc60000000800 */
[--C-:B------:R-:W-:Y:S02]  /*85e0*/  SHF.R.U64 R20, R22, UR8, R5.reuse ;  /* 0x0000000816147c19 */ /* 0x100fe40008001205 */
[----:B------:R-:W-:-:S03]  /*85f0*/  SHF.R.U32.HI R23, RZ, UR8, R5 ;  /* 0x00000008ff177c19 */ /* 0x000fc60008011605 */
[----:B------:R-:W-:Y:S02]  /*8600*/  IMAD.MOV.U32 R4, RZ, RZ, R20 ;  /* 0x000000ffff047224 */ /* 0x000fe400078e0014 */
[----:B------:R-:W-:Y:S01]  /*8610*/  IMAD.MOV.U32 R5, RZ, RZ, R23 ;  /* 0x000000ffff057224 */ /* 0x000fe200078e0017 */
[----:B-1----:R-:W-:Y:S06]  /*8620*/  @!P0 BRA `(.L_x_175) ;  /* 0x0000000000288947 */ /* 0x002fec0003800000 */
        /* <DEDUP_REMOVED lines=10> */
.L_x_175:
[----:B------:R-:W-:Y:S01]  /*86d0*/  ISETP.NE.AND P0, PT, R2, 0x1, PT ;  /* 0x000000010200780c */ /* 0x000fe20003f05270 */
[----:B------:R-:W-:Y:S01]  /*86e0*/  ULDC UR8, c[0x0][0x648] ;  /* 0x0001920000087ab9 */ /* 0x000fe20000000800 */
[----:B------:R-:W-:Y:S01]  /*86f0*/  LOP3.LUT R22, R22, UR13, RZ, 0xc0, !PT ;  /* 0x0000000d16167c12 */ /* 0x000fe2000f8ec0ff */
[----:B--2---:R-:W-:Y:S01]  /*8700*/  IMAD.MOV R24, RZ, RZ, -R24 ;  /* 0x000000ffff187224 */ /* 0x004fe200078e0a18 */
[----:B------:R-:W-:Y:S01]  /*8710*/  SHF.R.U64 R5, R4, UR8, R5 ;  /* 0x0000000804057c19 */ /* 0x000fe20008001205 */
[----:B------:R-:W-:Y:S01]  /*8720*/  ULDC UR8, c[0x0][0x638] ;  /* 0x00018e0000087ab9 */ /* 0x000fe20000000800 */
[----:B------:R-:W-:Y:S01]  /*8730*/  LOP3.LUT R19, R19, UR4, RZ, 0xc0, !PT ;  /* 0x0000000413137c12 */ /* 0x000fe2000f8ec0ff */
[----:B------:R-:W-:Y:S01]  /*8740*/  ULDC UR9, c[0x0][0x610] ;  /* 0x0001840000097ab9 */ /* 0x000fe20000000800 */
[----:B------:R-:W-:Y:S02]  /*8750*/  IMAD.MOV.U32 R4, RZ, RZ, 0x1 ;  /* 0x00000001ff047424 */ /* 0x000fe400078e00ff */
[----:B------:R-:W-:-:S02]  /*8760*/  IMAD.MOV R7, RZ, RZ, -R5 ;  /* 0x000000ffff077224 */ /* 0x000fc400078e0a05 */
[----:B------:R-:W-:Y:S02]  /*8770*/  IMAD R22, R5, UR5, R22 ;  /* 0x0000000505167c24 */ /* 0x000fe4000f8e0216 */
[----:B0-----:R-:W-:Y:S02]  /*8780*/  @P0 IMAD R15, R21, R24, R12 ;  /* 0x00000018150f0224 */ /* 0x001fe400078e020c */
[----:B------:R-:W-:Y:S01]  /*8790*/  IMAD R20, R7, UR8, R20 ;  /* 0x0000000807147c24 */ /* 0x000fe2000f8e0214 */
[----:B------:R-:W-:Y:S01]  /*87a0*/  ULDC UR8, c[0x0][0x600] ;  /* 0x0001800000087ab9 */ /* 0x000fe20000000800 */
[----:B------:R-:W-:Y:S02]  /*87b0*/  IMAD R15, R22, UR9, R15 ;  /* 0x00000009160f7c24 */ /* 0x000fe4000f8e020f */
[----:B------:R-:W-:Y:S02]  /*87c0*/  IMAD R20, R20, UR8, R19 ;  /* 0x0000000814147c24 */ /* 0x000fe4000f8e0213 */
[----:B------:R-:W-:-:S03]  /*87d0*/  IMAD.MOV.U32 R7, RZ, RZ, R14 ;  /* 0x000000ffff077224 */ /* 0x000fc600078e000e */
[----:B------:R-:W-:Y:S02]  /*87e0*/  SEL R19, R20, R15, !P0 ;  /* 0x0000000f14137207 */ /* 0x000fe40004000000 */
[----:B------:R-:W-:-:S07]  /*87f0*/  SEL R12, R15, R20, !P0 ;  /* 0x000000140f0c7207 */ /* 0x000fce0004000000 */
.L_x_173:
[----:B------:R-:W-:Y:S05]  /*8800*/  BSYNC B1 ;  /* 0x0000000000017941 */ /* 0x000fea0003800000 */
.L_x_172:
[----:B------:R-:W-:-:S13]  /*8810*/  LOP3.LUT P0, RZ, R4, 0xff, RZ, 0xc0, !PT ;  /* 0x000000ff04ff7812 */ /* 0x000fda000780c0ff */
[----:B------:R-:W-:Y:S05]  /*8820*/  @P0 BRA `(.L_x_176) ;  /* 0xfffffff400340947 */ /* 0x000fea000383ffff */
[----:B------:R-:W-:Y:S05]  /*8830*/  BSYNC B0 ;  /* 0x0000000000007941 */ /* 0x000fea0003800000 */
.L_x_165:
[----:B------:R-:W-:-:S03]  /*8840*/  UMOV UR8, 0xffffffff ;  /* 0xffffffff00087882 */ /* 0x000fc60000000000 */
[----:B------:R-:W-:Y:S05]  /*8850*/  BRA.DIV UR8, `(.L_x_177) ;  /* 0x0000000a08107947 */ /* 0x000fea000b800000 */
[----:B------:R-:W-:-:S13]  /*8860*/  ELECT P6, URZ, PT ;  /* 0x00000000003f782f */ /* 0x000fda00038c0000 */
.L_x_198:
[----:B------:R-:W-:Y:S04]  /*8870*/  BSSY B0, `(.L_x_178) ;  /* 0x000006a000007945 */ /* 0x000fe80003800000 */
[----:B------:R-:W-:Y:S05]  /*8880*/  @!P6 BRA `(.L_x_179) ;  /* 0x0000000400a0e947 */ /* 0x000fea0003800000 */
[----:B------:R-:W-:-:S04]  /*8890*/  LOP3.LUT R18, R18, 0x2, RZ, 0xfc, !PT ;  /* 0x0000000212127812 */ /* 0x000fc800078efcff */
[----:B------:R-:W-:-:S13]  /*88a0*/  ISETP.NE.AND P0, PT, R18, 0x3, PT ;  /* 0x000000031200780c */ /* 0x000fda0003f05270 */
[----:B------:R-:W-:Y:S05]  /*88b0*/  @!P0 BRA `(.L_x_180) ;  /* 0x0000000000048947 */ /* 0x000fea0003800000 */
[----:B------:R-:W-:Y:S01]  /*88c0*/  BPT.TRAP 0x1 ;  /* 0x000000040000795c */ /* 0x000fe20000300000 */
.L_x_180:
[----:B------:R-:W0:Y:S01]  /*88d0*/  S2R R5, SR_CgaCtaId ;  /* 0x0000000000057919 */ /* 0x000e220000008800 */
[----:B------:R-:W-:Y:S02]  /*88e0*/  MOV R0, 0x400 ;  /* 0x0000040000007802 */ /* 0x000fe40000000f00 */
[----:B------:R-:W-:Y:S02]  /*88f0*/  SHF.L.U32 R4, R3, 0x1f, RZ ;  /* 0x0000001f03047819 */ /* 0x000fe400000006ff */
[----:B0-----:R-:W-:-:S05]  /*8900*/  LEA R0, R5, R0, 0x18 ;  /* 0x0000000005007211 */ /* 0x001fca00078ec0ff */
[----:B------:R-:W-:-:S04]  /*8910*/  VIADD R0, R0, 0x58 ;  /* 0x0000005800007836 */ /* 0x000fc80000000000 */
[C---:B------:R-:W-:Y:S02]  /*8920*/  IMAD R7, R13.reuse, 0x8, R0 ;  /* 0x000000080d077824 */ /* 0x040fe400078e0200 */
[----:B------:R-:W-:Y:S02]  /*8930*/  VIADD R13, R13, 0x1 ;  /* 0x000000010d0d7836 */ /* 0x000fe40000000000 */
[----:B------:R-:W0:Y:S03]  /*8940*/  SYNCS.PHASECHK.TRANS64.TRYWAIT P0, [R7+URZ], R4 ;  /* 0x00000004070075a7 */ /* 0x000e26000800017f */
[----:B------:R-:W-:-:S04]  /*8950*/  ISETP.NE.AND P1, PT, R13, 0xb, PT ;  /* 0x0000000b0d00780c */ /* 0x000fc80003f25270 */
[----:B------:R-:W-:Y:S02]  /*8960*/  SEL R2, RZ, 0x1, P1 ;  /* 0x00000001ff027807 */ /* 0x000fe40000800000 */
[----:B------:R-:W-:Y:S02]  /*8970*/  SEL R13, R13, RZ, P1 ;  /* 0x000000ff0d0d7207 */ /* 0x000fe40000800000 */
[----:B------:R-:W-:-:S03]  /*8980*/  LOP3.LUT R6, R3, R2, RZ, 0x3c, !PT ;  /* 0x0000000203067212 */ /* 0x000fc600078e3cff */
[----:B------:R-:W-:Y:S01]  /*8990*/  IMAD R8, R13, 0x8, R0 ;  /* 0x000000080d087824 */ /* 0x000fe200078e0200 */
[----:B------:R-:W-:Y:S01]  /*89a0*/  SHF.L.U32 R5, R6, 0x1f, RZ ;  /* 0x0000001f06057819 */ /* 0x000fe200000006ff */
[----:B0-----:R-:W-:Y:S06]  /*89b0*/  @!P0 BRA `(.L_x_181) ;  /* 0x0000000400d88947 */ /* 0x001fec0003800000 */
.L_x_199:
[----:B------:R-:W1:Y:S01]  /*89c0*/  SYNCS.PHASECHK.TRANS64.TRYWAIT P0, [R8+URZ], R5 ;  /* 0x00000005080075a7 */ /* 0x000e62000800017f */
[----:B------:R-:W-:-:S05]  /*89d0*/  VIADD R2, R13, 0x1 ;  /* 0x000000010d027836 */ /* 0x000fca0000000000 */
[----:B------:R-:W-:-:S04]  /*89e0*/  ISETP.NE.AND P1, PT, R2, 0xb, PT ;  /* 0x0000000b0200780c */ /* 0x000fc80003f25270 */
[----:B------:R-:W-:Y:S02]  /*89f0*/  SEL R3, RZ, 0x1, P1 ;  /* 0x00000001ff037807 */ /* 0x000fe40000800000 */
[----:B0-----:R-:W-:Y:S02]  /*8a00*/  SEL R7, R2, RZ, P1 ;  /* 0x000000ff02077207 */ /* 0x001fe40000800000 */
[----:B------:R-:W-:-:S03]  /*8a10*/  LOP3.LUT R6, R6, R3, RZ, 0x3c, !PT ;  /* 0x0000000306067212 */ /* 0x000fc600078e3cff */
[----:B------:R-:W-:Y:S01]  /*8a20*/  IMAD R9, R7, 0x8, R0 ;  /* 0x0000000807097824 */ /* 0x000fe200078e0200 */
[----:B------:R-:W-:Y:S01]  /*8a30*/  SHF.L.U32 R4, R6, 0x1f, RZ ;  /* 0x0000001f06047819 */ /* 0x000fe200000006ff */
[----:B-1----:R-:W-:Y:S06]  /*8a40*/  @!P0 BRA `(.L_x_182) ;  /* 0x0000000400c88947 */ /* 0x002fec0003800000 */
.L_x_200:
[----:B------:R-:W1:Y:S01]  /*8a50*/  SYNCS.PHASECHK.TRANS64.TRYWAIT P0, [R9+URZ], R4 ;  /* 0x00000004090075a7 */ /* 0x000e62000800017f */
[----:B------:R-:W-:-:S05]  /*8a60*/  VIADD R2, R7, 0x1 ;  /* 0x0000000107027836 */ /* 0x000fca0000000000 */
[----:B------:R-:W-:-:S04]  /*8a70*/  ISETP.NE.AND P1, PT, R2, 0xb, PT ;  /* 0x0000000b0200780c */ /* 0x000fc80003f25270 */
[----:B------:R-:W-:Y:S02]  /*8a80*/  SEL R3, RZ, 0x1, P1 ;  /* 0x00000001ff037807 */ /* 0x000fe40000800000 */
[----:B------:R-:W-:Y:S02]  /*8a90*/  SEL R7, R2, RZ, P1 ;  /* 0x000000ff02077207 */ /* 0x000fe40000800000 */
[----:B------:R-:W-:-:S03]  /*8aa0*/  LOP3.LUT R6, R6, R3, RZ, 0x3c, !PT ;  /* 0x0000000306067212 */ /* 0x000fc600078e3cff */
[----:B0-----:R-:W-:Y:S01]  /*8ab0*/  IMAD R8, R7, 0x8, R0 ;  /* 0x0000000807087824 */ /* 0x001fe200078e0200 */
[----:B------:R-:W-:Y:S01]  /*8ac0*/  SHF.L.U32 R5, R6, 0x1f, RZ ;  /* 0x0000001f06057819 */ /* 0x000fe200000006ff */
[----:B-1----:R-:W-:Y:S06]  /*8ad0*/  @!P0 BRA `(.L_x_183) ;  /* 0x0000000400b88947 */ /* 0x002fec0003800000 */
.L_x_201:
        /* <DEDUP_REMOVED lines=9> */
.L_x_202:
        /* <DEDUP_REMOVED lines=9> */
.L_x_203:
        /* <DEDUP_REMOVED lines=9> */
.L_x_204:
        /* <DEDUP_REMOVED lines=9> */
.L_x_205:
        /* <DEDUP_REMOVED lines=9> */
.L_x_206:
[----:B------:R-:W1:Y:S01]  /*8db0*/  SYNCS.PHASECHK.TRANS64.TRYWAIT P0, [R9+URZ], R4 ;  /* 0x00000004090075a7 */ /* 0x000e62000800017f */
[----:B------:R-:W-:-:S05]  /*8dc0*/  VIADD R2, R7, 0x1 ;  /* 0x0000000107027836 */ /* 0x000fca0000000000 */
[----:B------:R-:W-:-:S04]  /*8dd0*/  ISETP.NE.AND P1, PT, R2, 0xb, PT ;  /* 0x0000000b0200780c */ /* 0x000fc80003f25270 */
[----:B------:R-:W-:Y:S02]  /*8de0*/  SEL R3, RZ, 0x1, P1 ;  /* 0x00000001ff037807 */ /* 0x000fe40000800000 */
[----:B------:R-:W-:Y:S02]  /*8df0*/  SEL R7, R2, RZ, P1 ;  /* 0x000000ff02077207 */ /* 0x000fe40000800000 */
[----:B------:R-:W-:-:S03]  /*8e00*/  LOP3.LUT R11, R6, R3, RZ, 0x3c, !PT ;  /* 0x00000003060b7212 */ /* 0x000fc600078e3cff */
[----:B------:R-:W-:Y:S01]  /*8e10*/  IMAD R6, R7, 0x8, R0 ;  /* 0x0000000807067824 */ /* 0x000fe200078e0200 */
[----:B0-----:R-:W-:Y:S01]  /*8e20*/  SHF.L.U32 R5, R11, 0x1f, RZ ;  /* 0x0000001f0b057819 */ /* 0x001fe200000006ff */
[----:B-1----:R-:W-:Y:S06]  /*8e30*/  @!P0 BRA `(.L_x_189) ;  /* 0x0000000400588947 */ /* 0x002fec0003800000 */
.L_x_207:
[----:B------:R-:W1:Y:S01]  /*8e40*/  SYNCS.PHASECHK.TRANS64.TRYWAIT P0, [R6+URZ], R5 ;  /* 0x00000005060075a7 */ /* 0x000e62000800017f */
[----:B------:R-:W-:-:S05]  /*8e50*/  VIADD R2, R7, 0x1 ;  /* 0x0000000107027836 */ /* 0x000fca0000000000 */
[----:B------:R-:W-:-:S04]  /*8e60*/  ISETP.NE.AND P1, PT, R2, 0xb, PT ;  /* 0x0000000b0200780c */ /* 0x000fc80003f25270 */
[----:B0-----:R-:W-:Y:S02]  /*8e70*/  SEL R4, RZ, 0x1, P1 ;  /* 0x00000001ff047807 */ /* 0x001fe40000800000 */
[----:B------:R-:W-:Y:S02]  /*8e80*/  SEL R3, R2, RZ, P1 ;  /* 0x000000ff02037207 */ /* 0x000fe40000800000 */
[----:B------:R-:W-:Y:S01]  /*8e90*/  LOP3.LUT R4, R11, R4, RZ, 0x3c, !PT ;  /* 0x000000040b047212 */ /* 0x000fe200078e3cff */
[----:B-1----:R-:W-:Y:S06]  /*8ea0*/  @!P0 BRA `(.L_x_190) ;  /* 0x0000000400508947 */ /* 0x002fec0003800000 */
.L_x_208:
[----:B------:R-:W-:Y:S01]  /*8eb0*/  IMAD R3, R3, 0x8, R0 ;  /* 0x0000000803037824 */ /* 0x000fe200078e0200 */
[----:B------:R-:W-:-:S07]  /*8ec0*/  SHF.L.U32 R0, R4, 0x1f, RZ ;  /* 0x0000001f04007819 */ /* 0x000fce00000006ff */
.L_x_191:
[----:B-1----:R1:W2:Y:S02]  /*8ed0*/  SYNCS.PHASECHK.TRANS64.TRYWAIT P0, [R3+URZ], R0 ;  /* 0x00000000030075a7 */ /* 0x0022a4000800017f */
[----:B--2---:R-:W-:Y:S05]  /*8ee0*/  @!P0 NANOSLEEP.SYNCS 0x989680 ;  /* 0x009896800000895d */ /* 0x004fea0003900000 */
[----:B------:R-:W2:Y:S02]  /*8ef0*/  @!P0 SYNCS.PHASECHK.TRANS64 P0, [R3+URZ], R0 ;  /* 0x00000000030085a7 */ /* 0x000ea4000800007f */
[----:B--2---:R-:W-:Y:S05]  /*8f00*/  @!P0 BRA `(.L_x_191) ;  /* 0xfffffffc00f08947 */ /* 0x004fea000383ffff */
.L_x_179:
[----:B------:R-:W-:Y:S05]  /*8f10*/  BSYNC B0 ;  /* 0x0000000000007941 */ /* 0x000fea0003800000 */
.L_x_178:
[----:B------:R-:W-:Y:S05]  /*8f20*/  EXIT ;  /* 0x000000000000794d */ /* 0x000fea0003800000 */
.L_x_22:
[----:B-1----:R1:W2:Y:S02]  /*8f30*/  SYNCS.PHASECHK.TRANS64.TRYWAIT P1, [R3+URZ], R0 ;  /* 0x00000000030075a7 */ /* 0x0022a4000802017f */
[----:B--2---:R-:W-:Y:S05]  /*8f40*/  @!P1 NANOSLEEP.SYNCS 0x989680 ;  /* 0x009896800000995d */ /* 0x004fea0003900000 */
[----:B------:R-:W2:Y:S02]  /*8f50*/  @!P1 SYNCS.PHASECHK.TRANS64 P1, [R3+URZ], R0 ;  /* 0x00000000030095a7 */ /* 0x000ea4000802007f */
[----:B--2---:R-:W-:Y:S05]  /*8f60*/  @!P1 BRA `(.L_x_22) ;  /* 0xfffffffc00f09947 */ /* 0x004fea000383ffff */
[----:B------:R-:W-:Y:S05]  /*8f70*/  BRA `(.L_x_21) ;  /* 0xffffff8800587947 */ /* 0x000fea000383ffff */
.L_x_27:
[----:B-1----:R1:W2:Y:S02]  /*8f80*/  SYNCS.PHASECHK.TRANS64.TRYWAIT P1, [R5+URZ], R4 ;  /* 0x00000004050075a7 */ /* 0x0022a4000802017f */
[----:B--2---:R-:W-:Y:S05]  /*8f90*/  @!P1 NANOSLEEP.SYNCS 0x989680 ;  /* 0x009896800000995d */ /* 0x004fea0003900000 */
[----:B------:R-:W2:Y:S02]  /*8fa0*/  @!P1 SYNCS.PHASECHK.TRANS64 P1, [R5+URZ], R4 ;  /* 0x00000004050095a7 */ /* 0x000ea4000802007f */
[----:B--2---:R-:W-:Y:S05]  /*8fb0*/  @!P1 BRA `(.L_x_27) ;  /* 0xfffffffc00f09947 */ /* 0x004fea000383ffff */
[----:B------:R-:W-:Y:S05]  /*8fc0*/  BRA `(.L_x_26) ;  /* 0xffffff8c002c7947 */ /* 0x000fea000383ffff */
.L_x_166:
[----:B------:R-:W-:Y:S01]  /*8fd0*/  BSSY B1, `(.L_x_192) ;  /* 0x0000006000017945 */ /* 0x000fe20003800000 */
[----:B------:R-:W-:-:S07]  /*8fe0*/  IMAD.MOV.U32 R15, RZ, RZ, -0x1 ;  /* 0xffffffffff0f7424 */ /* 0x000fce00078e00ff */
[----:B------:R-:W-:Y:S05]  /*8ff0*/  WARPSYNC.COLLECTIVE R15, `(.L_x_193) ;  /* 0x000000000f0c7348 */ /* 0x000fea0003c00000 */
[----:B------:R-:W-:Y:S02]  /*9000*/  ELECT P6, UR62, PT ;  /* 0x00000000003e782f */ /* 0x000fe400038c0000 */
[----:B------:R-:W-:Y:S01]  /*9010*/  MOV R14, UR62 ;  /* 0x0000003e000e7c02 */ /* 0x000fe20008000f00 */
[----:B------:R-:W-:Y:S10]  /*9020*/  ENDCOLLECTIVE ;  /* 0x000000000000791b */ /* 0x000ff40003800000 */
.L_x_193:
[----:B------:R-:W-:Y:S05]  /*9030*/  BSYNC B1 ;  /* 0x0000000000017941 */ /* 0x000fea0003800000 */
.L_x_192:
[----:B------:R-:W-:Y:S05]  /*9040*/  BRA `(.L_x_194) ;  /* 0xffffffec00387947 */ /* 0x000fea000383ffff */
.L_x_169:
[----:B0-----:R0:W1:Y:S02]  /*9050*/  SYNCS.PHASECHK.TRANS64.TRYWAIT P0, [R21+URZ+0x58], R12 ;  /* 0x0000580c150075a7 */ /* 0x001064000800017f */
[----:B-1----:R-:W-:Y:S05]  /*9060*/  @!P0 NANOSLEEP.SYNCS 0x989680 ;  /* 0x009896800000895d */ /* 0x002fea0003900000 */
[----:B------:R-:W1:Y:S02]  /*9070*/  @!P0 SYNCS.PHASECHK.TRANS64 P0, [R21+URZ+0x58], R12 ;  /* 0x0000580c150085a7 */ /* 0x000e64000800007f */
[----:B-1----:R-:W-:Y:S05]  /*9080*/  @!P0 BRA `(.L_x_169) ;  /* 0xfffffffc00f08947 */ /* 0x002fea000383ffff */
[----:B------:R-:W-:Y:S05]  /*9090*/  BRA `(.L_x_195) ;  /* 0xffffffec00747947 */ /* 0x000fea000383ffff */
.L_x_177:
[----:B------:R-:W-:Y:S01]  /*90a0*/  BSSY B0, `(.L_x_196) ;  /* 0x0000006000007945 */ /* 0x000fe20003800000 */
[----:B------:R-:W-:-:S07]  /*90b0*/  IMAD.MOV.U32 R15, RZ, RZ, -0x1 ;  /* 0xffffffffff0f7424 */ /* 0x000fce00078e00ff */
[----:B------:R-:W-:Y:S05]  /*90c0*/  WARPSYNC.COLLECTIVE R15, `(.L_x_197) ;  /* 0x000000000f0c7348 */ /* 0x000fea0003c00000 */
[----:B------:R-:W-:Y:S02]  /*90d0*/  ELECT P6, UR62, PT ;  /* 0x00000000003e782f */ /* 0x000fe400038c0000 */
[----:B------:R-:W-:Y:S01]  /*90e0*/  MOV R14, UR62 ;  /* 0x0000003e000e7c02 */ /* 0x000fe20008000f00 */
[----:B------:R-:W-:Y:S10]  /*90f0*/  ENDCOLLECTIVE ;  /* 0x000000000000791b */ /* 0x000ff40003800000 */
.L_x_197:
[----:B------:R-:W-:Y:S05]  /*9100*/  BSYNC B0 ;  /* 0x0000000000007941 */ /* 0x000fea0003800000 */
.L_x_196:
[----:B------:R-:W-:Y:S05]  /*9110*/  BRA `(.L_x_198) ;  /* 0xfffffff400d47947 */ /* 0x000fea000383ffff */
.L_x_181:
[----:B0-----:R0:W1:Y:S02]  /*9120*/  SYNCS.PHASECHK.TRANS64.TRYWAIT P0, [R7+URZ], R4 ;  /* 0x00000004070075a7 */ /* 0x001064000800017f */
[----:B-1----:R-:W-:Y:S05]  /*9130*/  @!P0 NANOSLEEP.SYNCS 0x989680 ;  /* 0x009896800000895d */ /* 0x002fea0003900000 */
[----:B------:R-:W1:Y:S02]  /*9140*/  @!P0 SYNCS.PHASECHK.TRANS64 P0, [R7+URZ], R4 ;  /* 0x00000004070085a7 */ /* 0x000e64000800007f */
[----:B-1----:R-:W-:Y:S05]  /*9150*/  @!P0 BRA `(.L_x_181) ;  /* 0xfffffffc00f08947 */ /* 0x002fea000383ffff */
[----:B------:R-:W-:Y:S05]  /*9160*/  BRA `(.L_x_199) ;  /* 0xfffffff800147947 */ /* 0x000fea000383ffff */
.L_x_182:
[----:B0-----:R0:W1:Y:S02]  /*9170*/  SYNCS.PHASECHK.TRANS64.TRYWAIT P0, [R8+URZ], R5 ;  /* 0x00000005080075a7 */ /* 0x001064000800017f */
[----:B-1----:R-:W-:Y:S05]  /*9180*/  @!P0 NANOSLEEP.SYNCS 0x989680 ;  /* 0x009896800000895d */ /* 0x002fea0003900000 */
[----:B------:R-:W1:Y:S02]  /*9190*/  @!P0 SYNCS.PHASECHK.TRANS64 P0, [R8+URZ], R5 ;  /* 0x00000005080085a7 */ /* 0x000e64000800007f */
[----:B-1----:R-:W-:Y:S05]  /*91a0*/  @!P0 BRA `(.L_x_182) ;  /* 0xfffffffc00f08947 */ /* 0x002fea000383ffff */
[----:B------:R-:W-:Y:S05]  /*91b0*/  BRA `(.L_x_200) ;  /* 0xfffffff800247947 */ /* 0x000fea000383ffff */
.L_x_183:
[----:B0-----:R0:W1:Y:S02]  /*91c0*/  SYNCS.PHASECHK.TRANS64.TRYWAIT P0, [R9+URZ], R4 ;  /* 0x00000004090075a7 */ /* 0x001064000800017f */
[----:B-1----:R-:W-:Y:S05]  /*91d0*/  @!P0 NANOSLEEP.SYNCS 0x989680 ;  /* 0x009896800000895d */ /* 0x002fea0003900000 */
[----:B------:R-:W1:Y:S02]  /*91e0*/  @!P0 SYNCS.PHASECHK.TRANS64 P0, [R9+URZ], R4 ;  /* 0x00000004090085a7 */ /* 0x000e64000800007f */
[----:B-1----:R-:W-:Y:S05]  /*91f0*/  @!P0 BRA `(.L_x_183) ;  /* 0xfffffffc00f08947 */ /* 0x002fea000383ffff */
[----:B------:R-:W-:Y:S05]  /*9200*/  BRA `(.L_x_201) ;  /* 0xfffffff800347947 */ /* 0x000fea000383ffff */
.L_x_184:
[----:B0-----:R0:W1:Y:S02]  /*9210*/  SYNCS.PHASECHK.TRANS64.TRYWAIT P0, [R8+URZ], R5 ;  /* 0x00000005080075a7 */ /* 0x001064000800017f */
[----:B-1----:R-:W-:Y:S05]  /*9220*/  @!P0 NANOSLEEP.SYNCS 0x989680 ;  /* 0x009896800000895d */ /* 0x002fea0003900000 */
[----:B------:R-:W1:Y:S02]  /*9230*/  @!P0 SYNCS.PHASECHK.TRANS64 P0, [R8+URZ], R5 ;  /* 0x00000005080085a7 */ /* 0x000e64000800007f */
[----:B-1----:R-:W-:Y:S05]  /*9240*/  @!P0 BRA `(.L_x_184) ;  /* 0xfffffffc00f08947 */ /* 0x002fea000383ffff */
[----:B------:R-:W-:Y:S05]  /*9250*/  BRA `(.L_x_202) ;  /* 0xfffffff800447947 */ /* 0x000fea000383ffff */
.L_x_185:
[----:B0-----:R0:W1:Y:S02]  /*9260*/  SYNCS.PHASECHK.TRANS64.TRYWAIT P0, [R9+URZ], R4 ;  /* 0x00000004090075a7 */ /* 0x001064000800017f */
[----:B-1----:R-:W-:Y:S05]  /*9270*/  @!P0 NANOSLEEP.SYNCS 0x989680 ;  /* 0x009896800000895d */ /* 0x002fea0003900000 */
[----:B------:R-:W1:Y:S02]  /*9280*/  @!P0 SYNCS.PHASECHK.TRANS64 P0, [R9+URZ], R4 ;  /* 0x00000004090085a7 */ /* 0x000e64000800007f */
[----:B-1----:R-:W-:Y:S05]  /*9290*/  @!P0 BRA `(.L_x_185) ;  /* 0xfffffffc00f08947 */ /* 0x002fea000383ffff */
[----:B------:R-:W-:Y:S05]  /*92a0*/  BRA `(.L_x_203) ;  /* 0xfffffff800547947 */ /* 0x000fea000383ffff */
.L_x_186:
[----:B0-----:R0:W1:Y:S02]  /*92b0*/  SYNCS.PHASECHK.TRANS64.TRYWAIT P0, [R8+URZ], R5 ;  /* 0x00000005080075a7 */ /* 0x001064000800017f */
[----:B-1----:R-:W-:Y:S05]  /*92c0*/  @!P0 NANOSLEEP.SYNCS 0x989680 ;  /* 0x009896800000895d */ /* 0x002fea0003900000 */
[----:B------:R-:W1:Y:S02]  /*92d0*/  @!P0 SYNCS.PHASECHK.TRANS64 P0, [R8+URZ], R5 ;  /* 0x00000005080085a7 */ /* 0x000e64000800007f */
[----:B-1----:R-:W-:Y:S05]  /*92e0*/  @!P0 BRA `(.L_x_186) ;  /* 0xfffffffc00f08947 */ /* 0x002fea000383ffff */
[----:B------:R-:W-:Y:S05]  /*92f0*/  BRA `(.L_x_204) ;  /* 0xfffffff800647947 */ /* 0x000fea000383ffff */
.L_x_187:
[----:B0-----:R0:W1:Y:S02]  /*9300*/  SYNCS.PHASECHK.TRANS64.TRYWAIT P0, [R9+URZ], R4 ;  /* 0x00000004090075a7 */ /* 0x001064000800017f */
[----:B-1----:R-:W-:Y:S05]  /*9310*/  @!P0 NANOSLEEP.SYNCS 0x989680 ;  /* 0x009896800000895d */ /* 0x002fea0003900000 */
[----:B------:R-:W1:Y:S02]  /*9320*/  @!P0 SYNCS.PHASECHK.TRANS64 P0, [R9+URZ], R4 ;  /* 0x00000004090085a7 */ /* 0x000e64000800007f */
[----:B-1----:R-:W-:Y:S05]  /*9330*/  @!P0 BRA `(.L_x_187) ;  /* 0xfffffffc00f08947 */ /* 0x002fea000383ffff */
[----:B------:R-:W-:Y:S05]  /*9340*/  BRA `(.L_x_205) ;  /* 0xfffffff800747947 */ /* 0x000fea000383ffff */
.L_x_188:
[----:B0-----:R0:W1:Y:S02]  /*9350*/  SYNCS.PHASECHK.TRANS64.TRYWAIT P0, [R8+URZ], R5 ;  /* 0x00000005080075a7 */ /* 0x001064000800017f */
[----:B-1----:R-:W-:Y:S05]  /*9360*/  @!P0 NANOSLEEP.SYNCS 0x989680 ;  /* 0x009896800000895d */ /* 0x002fea0003900000 */
[----:B------:R-:W1:Y:S02]  /*9370*/  @!P0 SYNCS.PHASECHK.TRANS64 P0, [R8+URZ], R5 ;  /* 0x00000005080085a7 */ /* 0x000e64000800007f */
[----:B-1----:R-:W-:Y:S05]  /*9380*/  @!P0 BRA `(.L_x_188) ;  /* 0xfffffffc00f08947 */ /* 0x002fea000383ffff */
[----:B------:R-:W-:Y:S05]  /*9390*/  BRA `(.L_x_206) ;  /* 0xfffffff800847947 */ /* 0x000fea000383ffff */
.L_x_189:
[----:B0-----:R0:W1:Y:S02]  /*93a0*/  SYNCS.PHASECHK.TRANS64.TRYWAIT P0, [R9+URZ], R4 ;  /* 0x00000004090075a7 */ /* 0x001064000800017f */
[----:B-1----:R-:W-:Y:S05]  /*93b0*/  @!P0 NANOSLEEP.SYNCS 0x989680 ;  /* 0x009896800000895d */ /* 0x002fea0003900000 */
[----:B------:R-:W1:Y:S02]  /*93c0*/  @!P0 SYNCS.PHASECHK.TRANS64 P0, [R9+URZ], R4 ;  /* 0x00000004090085a7 */ /* 0x000e64000800007f */
[----:B-1----:R-:W-:Y:S05]  /*93d0*/  @!P0 BRA `(.L_x_189) ;  /* 0xfffffffc00f08947 */ /* 0x002fea000383ffff */
[----:B------:R-:W-:Y:S05]  /*93e0*/  BRA `(.L_x_207) ;  /* 0xfffffff800947947 */ /* 0x000fea000383ffff */
.L_x_190:
[----:B0-----:R0:W1:Y:S02]  /*93f0*/  SYNCS.PHASECHK.TRANS64.TRYWAIT P0, [R6+URZ], R5 ;  /* 0x00000005060075a7 */ /* 0x001064000800017f */
[----:B-1----:R-:W-:Y:S05]  /*9400*/  @!P0 NANOSLEEP.SYNCS 0x989680 ;  /* 0x009896800000895d */ /* 0x002fea0003900000 */
[----:B------:R-:W1:Y:S02]  /*9410*/  @!P0 SYNCS.PHASECHK.TRANS64 P0, [R6+URZ], R5 ;  /* 0x00000005060085a7 */ /* 0x000e64000800007f */
[----:B-1----:R-:W-:Y:S05]  /*9420*/  @!P0 BRA `(.L_x_190) ;  /* 0xfffffffc00f08947 */ /* 0x002fea000383ffff */
[----:B------:R-:W-:Y:S05]  /*9430*/  BRA `(.L_x_208) ;  /* 0xfffffff8009c7947 */ /* 0x000fea000383ffff */
.L_x_209:
[----:B------:R-:W-:-:S00]  /*9440*/  BRA `(.L_x_209) ;  /* 0xfffffffc00fc7947 */ /* 0x000fc0000383ffff */
[----:B------:R-:W-:-:S00]  /*9450*/  NOP ;  /* 0x0000000000007918 */ /* 0x000fc00000000000 */
        /* <DEDUP_REMOVED lines=10> */
.L_x_210:


//--------------------- .nv.global.init           --------------------------
	.section	.nv.global.init,"aw",@progbits
.nv.global.init:
	.type		$str$22,@object
	.size		$str$22,($str$23 - $str$22)
$str$22:
        /*0000*/ 	.byte	0x6b, 0x5f, 0x74, 0x69, 0x6c, 0x65, 0x5f, 0x63, 0x6f, 0x75, 0x6e, 0x74, 0x20, 0x3e, 0x3d, 0x20
        /*0010*/ 	.byte	0x31, 0x00
	.type		$str$23,@object
	.size		$str$23,(__unnamed_1 - $str$23)
$str$23:
        /*0012*/ 	.byte	0x2f, 0x74, 0x6d, 0x70, 0x2f, 0x63, 0x75, 0x74, 0x6c, 0x61, 0x73, 0x73, 0x5f, 0x73, 0x77, 0x65
        /*0022*/ 	.byte	0x65, 0x70, 0x5f, 0x73, 0x72, 0x63, 0x2f, 0x69, 0x6e, 0x63, 0x6c, 0x75, 0x64, 0x65, 0x2f, 0x63
        /*0032*/ 	.byte	0x75, 0x74, 0x6c, 0x61, 0x73, 0x73, 0x2f, 0x67, 0x65, 0x6d, 0x6d, 0x2f, 0x63, 0x6f, 0x6c, 0x6c
        /*0042*/ 	.byte	0x65, 0x63, 0x74, 0x69, 0x76, 0x65, 0x2f, 0x73, 0x6d, 0x39, 0x30, 0x5f, 0x6d, 0x6d, 0x61, 0x5f
        /*0052*/ 	.byte	0x74, 0x6d, 0x61, 0x5f, 0x67, 0x6d, 0x6d, 0x61, 0x5f, 0x73, 0x73, 0x5f, 0x77, 0x61, 0x72, 0x70
        /*0062*/ 	.byte	0x73, 0x70, 0x65, 0x63, 0x69, 0x61, 0x6c, 0x69, 0x7a, 0x65, 0x64, 0x2e, 0x68, 0x70, 0x70, 0x00
	.type		__unnamed_1,@object
	.size		__unnamed_1,(.L_0 - __unnamed_1)
__unnamed_1:
        /*0072*/ 	.byte	0x76, 0x6f, 0x69, 0x64, 0x20, 0x63, 0x75, 0x74, 0x6c, 0x61, 0x73, 0x73, 0x3a, 0x3a, 0x67, 0x65
        /* <DEDUP_REMOVED lines=180> */
        /*0bc2*/ 	.byte	0x74, 0x65, 0x3a, 0x3a, 0x69, 0x64, 0x65, 0x6e, 0x74, 0x69, 0x74, 0x79, 0x5d, 0x00
.L_0:


//--------------------- .nv.shared._ZN7cutlass13device_kernelINS_4gemm6kernel13GemmUniversalIN4cute5tupleIJiiiiEEENS1_10collective13CollectiveMmaINS1_34MainloopSm90TmaGmmaWarpSpecializedILi11ENS5_IJNS4_1CILi2EEENSA_ILi4EEENSA_ILi1EEEEEENS1_35KernelTmaWarpSpecializedCooperativeEEENS5_IJNSA_ILi256EEENSA_ILi64EEENSA_ILi32EEEEEENS_6half_tENS5_IJlSD_lEEESL_SM_NS4_8TiledMMAINS4_8MMA_AtomIJNS4_4SM904GMMA25MMA_64x64x16_F32F16F16_SSILNSQ_5MajorE0ELSS_0ELNSQ_7ScaleInE1ELST_1EEEEEENS4_6LayoutINS5_IJSB_SD_SD_EEENS5_IJSD_NSA_ILi0EEESY_EEEEENS5_IJNS4_10UnderscoreES11_S11_EEEEENS4_23SM90_TMA_LOAD_MULTICASTENS4_14ComposedLayoutINS4_7SwizzleILi2ELi4ELi3EEENS4_18smem_ptr_flag_bitsILi16EEENSW_INS5_IJNSA_ILi8EEESJ_EEENS5_IJSJ_SD_EEEEEEEvNS4_8identityES14_S1E_vS1F_EENS_8epilogue10collective6detail29Sm90TmaWarpSpecializedAdapterINS1I_15DefaultEpilogueISL_SM_SM_NS1H_6thread17LinearCombinationISL_Li1EffLNS1M_9ScaleType4KindE0ELNS_15FloatRoundStyleE2ESL_EENS1_15EpilogueDefaultEEEEEvvEEEEvNT_6ParamsE --------------------------
	.section	.nv.shared._ZN7cutlass13device_kernelINS_4gemm6kernel13GemmUniversalIN4cute5tupleIJiiiiEEENS1_10collective13CollectiveMmaINS1_34MainloopSm90TmaGmmaWarpSpecializedILi11ENS5_IJNS4_1CILi2EEENSA_ILi4EEENSA_ILi1EEEEEENS1_35KernelTmaWarpSpecializedCooperativeEEENS5_IJNSA_ILi256EEENSA_ILi64EEENSA_ILi32EEEEEENS_6half_tENS5_IJlSD_lEEESL_SM_NS4_8TiledMMAINS4_8MMA_AtomIJNS4_4SM904GMMA25MMA_64x64x16_F32F16F16_SSILNSQ_5MajorE0ELSS_0ELNSQ_7ScaleInE1ELST_1EEEEEENS4_6LayoutINS5_IJSB_SD_SD_EEENS5_IJSD_NSA_ILi0EEESY_EEEEENS5_IJNS4_10UnderscoreES11_S11_EEEEENS4_23SM90_TMA_LOAD_MULTICASTENS4_14ComposedLayoutINS4_7SwizzleILi2ELi4ELi3EEENS4_18smem_ptr_flag_bitsILi16EEENSW_INS5_IJNSA_ILi8EEESJ_EEENS5_IJSJ_SD_EEEEEEEvNS4_8identityES14_S1E_vS1F_EENS_8epilogue10collective6detail29Sm90TmaWarpSpecializedAdapterINS1I_15DefaultEpilogueISL_SM_SM_NS1H_6thread17LinearCombinationISL_Li1EffLNS1M_9ScaleType4KindE0ELNS_15FloatRoundStyleE2ESL_EENS1_15EpilogueDefaultEEEEEvvEEEEvNT_6ParamsE,"aw",@nobits
	.sectionflags	@""
	.align	16
	.zero		1024


//--------------------- .nv.shared.reserved.0     --------------------------
	.section	.nv.shared.reserved.0,"aw",@nobits
	.weak		__nv_reservedSMEM_offset_0_alias
	.size		__nv_reservedSMEM_offset_0_alias, 0, 0
	.other		__nv_reservedSMEM_offset_0_alias,@"STO_CUDA_RESERVED_SHARED STV_DEFAULT"
__nv_reservedSMEM_offset_0_alias:
	.zero		0


//--------------------- .nv.global                --------------------------
	.section	.nv.global,"aw",@nobits
.nv.global:
	.type		_ZN40_INTERNAL_b95b7640_4_k_cu_542ea9cd_317494cute1_E,@object
	.size		_ZN40_INTERNAL_b95b7640_4_k_cu_542ea9cd_317494cute1_E,(_ZN40_INTERNAL_b95b7640_4_k_cu_542ea9cd_317494cuda3std3__45__cpo6cbeginE - _ZN40_INTERNAL_b95b7640_4_k_cu_542ea9cd_317494cute1_E)
_ZN40_INTERNAL_b95b7640_4_k_cu_542ea9cd_317494cute1_E:
	.zero		1
	.type		_ZN40_INTERNAL_b95b7640_4_k_cu_542ea9cd_317494cuda3std3__45__cpo6cbeginE,@object
	.size		_ZN40_INTERNAL_b95b7640_4_k_cu_542ea9cd_317494cuda3std3__45__cpo6cbeginE,(_ZN40_INTERNAL_b95b7640_4_k_cu_542ea9cd_317494cuda3std3__48in_placeE - _ZN40_INTERNAL_b95b7640_4_k_cu_542ea9cd_317494cuda3std3__45__cpo6cbeginE)
_ZN40_INTERNAL_b95b7640_4_k_cu_542ea9cd_317494cuda3std3__45__cpo6cbeginE:
	.zero		1
	.type		_ZN40_INTERNAL_b95b7640_4_k_cu_542ea9cd_317494cuda3std3__48in_placeE,@object
	.size		_ZN40_INTERNAL_b95b7640_4_k_cu_542ea9cd_317494cuda3std3__48in_placeE,(_ZN40_INTERNAL_b95b7640_4_k_cu_542ea9cd_317494cuda3std6ranges3__45__cpo9iter_moveE - _ZN40_INTERNAL_b95b7640_4_k_cu_542ea9cd_317494cuda3std3__48in_placeE)
_ZN40_INTERNAL_b95b7640_4_k_cu_542ea9cd_317494cuda3std3__48in_placeE:
	.zero		1
	.type		_ZN40_INTERNAL_b95b7640_4_k_cu_542ea9cd_317494cuda3std6ranges3__45__cpo9iter_moveE,@object
	.size		_ZN40_INTERNAL_b95b7640_4_k_cu_542ea9cd_317494cuda3std6ranges3__45__cpo9iter_moveE,(_ZN40_INTERNAL_b95b7640_4_k_cu_542ea9cd_317494cuda3std3__45__cpo5beginE - _ZN40_INTERNAL_b95b7640_4_k_cu_542ea9cd_317494cuda3std6ranges3__45__cpo9iter_moveE)
_ZN40_INTERNAL_b95b7640_4_k_cu_542ea9cd_317494cuda3std6ranges3__45__cpo9iter_moveE:
	.zero		1
	.type		_ZN40_INTERNAL_b95b7640_4_k_cu_542ea9cd_317494cuda3std3__45__cpo5beginE,@object
	.size		_ZN40_INTERNAL_b95b7640_4_k_cu_542ea9cd_317494cuda3std3__45__cpo5beginE,(_ZN40_INTERNAL_b95b7640_4_k_cu_542ea9cd_317494cuda3std3__442_GLOBAL__N__b95b7640_4_k_cu_542ea9cd_317496ignoreE - _ZN40_INTERNAL_b95b7640_4_k_cu_542ea9cd_317494cuda3std3__45__cpo5beginE)
_ZN40_INTERNAL_b95b7640_4_k_cu_542ea9cd_317494cuda3std3__45__cpo5beginE:
	.zero		1
	.type		_ZN40_INTERNAL_b95b7640_4_k_cu_542ea9cd_317494cuda3std3__442_GLOBAL__N__b95b7640_4_k_cu_542ea9cd_317496ignoreE,@object
	.size		_ZN40_INTERNAL_b95b7640_4_k_cu_542ea9cd_317494cuda3std3__442_GLOBAL__N__b95b7640_4_k_cu_542ea9cd_317496ignoreE,(_ZN40_INTERNAL_b95b7640_4_k_cu_542ea9cd_317494cute7productE - _ZN40_INTERNAL_b95b7640_4_k_cu_542ea9cd_317494cuda3std3__442_GLOBAL__N__b95b7640_4_k_cu_542ea9cd_317496ignoreE)
_ZN40_INTERNAL_b95b7640_4_k_cu_542ea9cd_317494cuda3std3__442_GLOBAL__N__b95b7640_4_k_cu_542ea9cd_317496ignoreE:
	.zero		1
	.type		_ZN40_INTERNAL_b95b7640_4_k_cu_542ea9cd_317494cute7productE,@object
	.size		_ZN40_INTERNAL_b95b7640_4_k_cu_542ea9cd_317494cute7productE,(_ZN40_INTERNAL_b95b7640_4_k_cu_542ea9cd_317494cuda3std3__45__cpo3endE - _ZN40_INTERNAL_b95b7640_4_k_cu_542ea9cd_317494cute7productE)
_ZN40_INTERNAL_b95b7640_4_k_cu_542ea9cd_317494cute7productE:
	.zero		1
	.type		_ZN40_INTERNAL_b95b7640_4_k_cu_542ea9cd_317494cuda3std3__45__cpo3endE,@object
	.size		_ZN40_INTERNAL_b95b7640_4_k_cu_542ea9cd_317494cuda3std3__45__cpo3endE,(_ZN40_INTERNAL_b95b7640_4_k_cu_542ea9cd_317494cuda3std3__419piecewise_constructE - _ZN40_INTERNAL_b95b7640_4_k_cu_542ea9cd_317494cuda3std3__45__cpo3endE)
_ZN40_INTERNAL_b95b7640_4_k_cu_542ea9cd_317494cuda3std3__45__cpo3endE:
	.zero		1
	.type		_ZN40_INTERNAL_b95b7640_4_k_cu_542ea9cd_317494cuda3std3__419piecewise_constructE,@object
	.size		_ZN40_INTERNAL_b95b7640_4_k_cu_542ea9cd_317494cuda3std3__419piecewise_constructE,(_ZN40_INTERNAL_b95b7640_4_k_cu_542ea9cd_317494cuda3std3__45__cpo4cendE - _ZN40_INTERNAL_b95b7640_4_k_cu_542ea9cd_317494cuda3std3__419piecewise_constructE)
_ZN40_INTERNAL_b95b7640_4_k_cu_542ea9cd_317494cuda3std3__419piecewise_constructE:
	.zero		1
	.type		_ZN40_INTERNAL_b95b7640_4_k_cu_542ea9cd_317494cuda3std3__45__cpo4cendE,@object
	.size		_ZN40_INTERNAL_b95b7640_4_k_cu_542ea9cd_317494cuda3std3__45__cpo4cendE,(_ZN40_INTERNAL_b95b7640_4_k_cu_542ea9cd_317494cuda3std6ranges3__45__cpo4swapE - _ZN40_INTERNAL_b95b7640_4_k_cu_542ea9cd_317494cuda3std3__45__cpo4cendE)
_ZN40_INTERNAL_b95b7640_4_k_cu_542ea9cd_317494cuda3std3__45__cpo4cendE:
	.zero		1
	.type		_ZN40_INTERNAL_b95b7640_4_k_cu_542ea9cd_317494cuda3std6ranges3__45__cpo4swapE,@object
	.size		_ZN40_INTERNAL_b95b7640_4_k_cu_542ea9cd_317494cuda3std6ranges3__45__cpo4swapE,(.L_8 - _ZN40_INTERNAL_b95b7640_4_k_cu_542ea9cd_317494cuda3std6ranges3__45__cpo4swapE)
_ZN40_INTERNAL_b95b7640_4_k_cu_542ea9cd_317494cuda3std6ranges3__45__cpo4swapE:
	.zero		1
.L_8:


//--------------------- .nv.constant0._ZN7cutlass13device_kernelINS_4gemm6kernel13GemmUniversalIN4cute5tupleIJiiiiEEENS1_10collective13CollectiveMmaINS1_34MainloopSm90TmaGmmaWarpSpecializedILi11ENS5_IJNS4_1CILi2EEENSA_ILi4EEENSA_ILi1EEEEEENS1_35KernelTmaWarpSpecializedCooperativeEEENS5_IJNSA_ILi256EEENSA_ILi64EEENSA_ILi32EEEEEENS_6half_tENS5_IJlSD_lEEESL_SM_NS4_8TiledMMAINS4_8MMA_AtomIJNS4_4SM904GMMA25MMA_64x64x16_F32F16F16_SSILNSQ_5MajorE0ELSS_0ELNSQ_7ScaleInE1ELST_1EEEEEENS4_6LayoutINS5_IJSB_SD_SD_EEENS5_IJSD_NSA_ILi0EEESY_EEEEENS5_IJNS4_10UnderscoreES11_S11_EEEEENS4_23SM90_TMA_LOAD_MULTICASTENS4_14ComposedLayoutINS4_7SwizzleILi2ELi4ELi3EEENS4_18smem_ptr_flag_bitsILi16EEENSW_INS5_IJNSA_ILi8EEESJ_EEENS5_IJSJ_SD_EEEEEEEvNS4_8identityES14_S1E_vS1F_EENS_8epilogue10collective6detail29Sm90TmaWarpSpecializedAdapterINS1I_15DefaultEpilogueISL_SM_SM_NS1H_6thread17LinearCombinationISL_Li1EffLNS1M_9ScaleType4KindE0ELNS_15FloatRoundStyleE2ESL_EENS1_15EpilogueDefaultEEEEEvvEEEEvNT_6ParamsE --------------------------
	.section	.nv.constant0._ZN7cutlass13device_kernelINS_4gemm6kernel13GemmUniversalIN4cute5tupleIJiiiiEEENS1_10collective13CollectiveMmaINS1_34MainloopSm90TmaGmmaWarpSpecializedILi11ENS5_IJNS4_1CILi2EEENSA_ILi4EEENSA_ILi1EEEEEENS1_35KernelTmaWarpSpecializedCooperativeEEENS5_IJNSA_ILi256EEENSA_ILi64EEENSA_ILi32EEEEEENS_6half_tENS5_IJlSD_lEEESL_SM_NS4_8TiledMMAINS4_8MMA_AtomIJNS4_4SM904GMMA25MMA_64x64x16_F32F16F16_SSILNSQ_5MajorE0ELSS_0ELNSQ_7ScaleInE1ELST_1EEEEEENS4_6LayoutINS5_IJSB_SD_SD_EEENS5_IJSD_NSA_ILi0EEESY_EEEEENS5_IJNS4_10UnderscoreES11_S11_EEEEENS4_23SM90_TMA_LOAD_MULTICASTENS4_14ComposedLayoutINS4_7SwizzleILi2ELi4ELi3EEENS4_18smem_ptr_flag_bitsILi16EEENSW_INS5_IJNSA_ILi8EEESJ_EEENS5_IJSJ_SD_EEEEEEEvNS4_8identityES14_S1E_vS1F_EENS_8epilogue10collective6detail29Sm90TmaWarpSpecializedAdapterINS1I_15DefaultEpilogueISL_SM_SM_NS1H_6thread17LinearCombinationISL_Li1EffLNS1M_9ScaleType4KindE0ELNS_15FloatRoundStyleE2ESL_EENS1_15EpilogueDefaultEEEEEvvEEEEvNT_6ParamsE,"a",@progbits
	.sectionflags	@""
	.align	4
.nv.constant0._ZN7cutlass13device_kernelINS_4gemm6kernel13GemmUniversalIN4cute5tupleIJiiiiEEENS1_10collective13CollectiveMmaINS1_34MainloopSm90TmaGmmaWarpSpecializedILi11ENS5_IJNS4_1CILi2EEENSA_ILi4EEENSA_ILi1EEEEEENS1_35KernelTmaWarpSpecializedCooperativeEEENS5_IJNSA_ILi256EEENSA_ILi64EEENSA_ILi32EEEEEENS_6half_tENS5_IJlSD_lEEESL_SM_NS4_8TiledMMAINS4_8MMA_AtomIJNS4_4SM904GMMA25MMA_64x64x16_F32F16F16_SSILNSQ_5MajorE0ELSS_0ELNSQ_7ScaleInE1ELST_1EEEEEENS4_6LayoutINS5_IJSB_SD_SD_EEENS5_IJSD_NSA_ILi0EEESY_EEEEENS5_IJNS4_10UnderscoreES11_S11_EEEEENS4_23SM90_TMA_LOAD_MULTICASTENS4_14ComposedLayoutINS4_7SwizzleILi2ELi4ELi3EEENS4_18smem_ptr_flag_bitsILi16EEENSW_INS5_IJNSA_ILi8EEESJ_EEENS5_IJSJ_SD_EEEEEEEvNS4_8identityES14_S1E_vS1F_EENS_8epilogue10collective6detail29Sm90TmaWarpSpecializedAdapterINS1I_15DefaultEpilogueISL_SM_SM_NS1H_6thread17LinearCombinationISL_Li1EffLNS1M_9ScaleType4KindE0ELNS_15FloatRoundStyleE2ESL_EENS1_15EpilogueDefaultEEEEEvvEEEEvNT_6ParamsE:
	.zero		1664


//--------------------- SYMBOLS --------------------------

	.type		.nv.reservedSmem.offset0,@object
	.size		.nv.reservedSmem.offset0,0x4
	.type		__assertfail,@function
